	.target	sm_80

	.elftype	@"ET_EXEC"


//--------------------- .note.nv.tkinfo           --------------------------
	.section	.note.nv.tkinfo,"",@"SHT_NOTE"
	.sectionflags	@"SHF_NOTE_NV_TKINFO"
	.tkinfo
        /*0018*/ 	.word	0x00000002
        /*0030*/ 	.string	""
        /*0030*/ 	.string	"ptxas"
        /*0030*/ 	.string	"Cuda compilation tools, release 13.0, V13.0.88"
        /*0030*/ 	.string	"Build cuda_13.0.r13.0/compiler.36424714_0"
        /*0030*/ 	.string	"-v  -suppress-debug-info  -lineinfo  -arch sm_80 "



//--------------------- .note.nv.cuinfo           --------------------------
	.section	.note.nv.cuinfo,"",@"SHT_NOTE"
	.sectionflags	@"SHF_NOTE_NV_CUINFO"
        /*0018*/ 	.short	0x0002
        /*001a*/ 	.short	0x0050
        /*001c*/ 	.short	0x0082
	.zero		2


//--------------------- .nv.info                  --------------------------
	.section	.nv.info,"",@"SHT_CUDA_INFO"
	.align	4


	//----- nvinfo : EIATTR_REGCOUNT
	.align		4
        /*0000*/ 	.byte	0x04, 0x2f
        /*0002*/ 	.short	(.L_2 - .L_1)
	.align		4
.L_1:
        /*0004*/ 	.word	index@(attn_fwd)
        /*0008*/ 	.word	0x0000007e


	//----- nvinfo : EIATTR_FRAME_SIZE
	.align		4
.L_2:
        /*000c*/ 	.byte	0x04, 0x11
        /*000e*/ 	.short	(.L_4 - .L_3)
	.align		4
.L_3:
        /*0010*/ 	.word	index@(attn_fwd)
        /*0014*/ 	.word	0x00000000


	//----- nvinfo : EIATTR_MIN_STACK_SIZE
	.align		4
.L_4:
        /*0018*/ 	.byte	0x04, 0x12
        /*001a*/ 	.short	(.L_6 - .L_5)
	.align		4
.L_5:
        /*001c*/ 	.word	index@(attn_fwd)
        /*0020*/ 	.word	0x00000000
.L_6:


//--------------------- .nv.info.attn_fwd         --------------------------
	.section	.nv.info.attn_fwd,"",@"SHT_CUDA_INFO"
	.sectionflags	@""
	.align	4


	//----- nvinfo : EIATTR_CUDA_API_VERSION
	.align		4
        /*0000*/ 	.byte	0x04, 0x37
        /*0002*/ 	.short	(.L_8 - .L_7)
.L_7:
        /*0004*/ 	.word	0x00000082


	//----- nvinfo : EIATTR_SW2861232_WAR
	.align		4
.L_8:
        /*0008*/ 	.byte	0x01, 0x35
	.zero		2


	//----- nvinfo : EIATTR_PARAM_CBANK
	.align		4
        /*000c*/ 	.byte	0x04, 0x0a
        /*000e*/ 	.short	(.L_10 - .L_9)
	.align		4
.L_9:
        /*0010*/ 	.word	index@(.nv.constant0.attn_fwd)
        /*0014*/ 	.short	0x0160
        /*0016*/ 	.short	0x0088


	//----- nvinfo : EIATTR_CBANK_PARAM_SIZE
	.align		4
.L_10:
        /*0018*/ 	.byte	0x03, 0x19
        /*001a*/ 	.short	0x0088


	//----- nvinfo : EIATTR_KPARAM_INFO
	.align		4
        /*001c*/ 	.byte	0x04, 0x17
        /*001e*/ 	.short	(.L_12 - .L_11)
.L_11:
        /*0020*/ 	.word	0x00000000
        /*0024*/ 	.short	0x0019
        /*0026*/ 	.short	0x0080
        /*0028*/ 	.byte	0x00, 0xf4, 0x21, 0x00


	//----- nvinfo : EIATTR_KPARAM_INFO
	.align		4
.L_12:
        /*002c*/ 	.byte	0x04, 0x17
        /*002e*/ 	.short	(.L_14 - .L_13)
.L_13:
        /*0030*/ 	.word	0x00000000
        /*0034*/ 	.short	0x0018
        /*0036*/ 	.short	0x0078
        /*0038*/ 	.byte	0x00, 0xf4, 0x21, 0x00


	//----- nvinfo : EIATTR_KPARAM_INFO
	.align		4
.L_14:
        /*003c*/ 	.byte	0x04, 0x17
        /*003e*/ 	.short	(.L_16 - .L_15)
.L_15:
        /*0040*/ 	.word	0x00000000
        /*0044*/ 	.short	0x0017
        /*0046*/ 	.short	0x0070
        /*0048*/ 	.byte	0x00, 0xf0, 0x11, 0x00


	//----- nvinfo : EIATTR_KPARAM_INFO
	.align		4
.L_16:
        /*004c*/ 	.byte	0x04, 0x17
        /*004e*/ 	.short	(.L_18 - .L_17)
.L_17:
        /*0050*/ 	.word	0x00000000
        /*0054*/ 	.short	0x0016
        /*0056*/ 	.short	0x006c
        /*0058*/ 	.byte	0x00, 0xf0, 0x11, 0x00


	//----- nvinfo : EIATTR_KPARAM_INFO
	.align		4
.L_18:
        /*005c*/ 	.byte	0x04, 0x17
        /*005e*/ 	.short	(.L_20 - .L_19)
.L_19:
        /*0060*/ 	.word	0x00000000
        /*0064*/ 	.short	0x0015
        /*0066*/ 	.short	0x0068
        /*0068*/ 	.byte	0x00, 0xf0, 0x11, 0x00


	//----- nvinfo : EIATTR_KPARAM_INFO
	.align		4
.L_20:
        /*006c*/ 	.byte	0x04, 0x17
        /*006e*/ 	.short	(.L_22 - .L_21)
.L_21:
        /*0070*/ 	.word	0x00000000
        /*0074*/ 	.short	0x0014
        /*0076*/ 	.short	0x0064
        /*0078*/ 	.byte	0x00, 0xf0, 0x11, 0x00


	//----- nvinfo : EIATTR_KPARAM_INFO
	.align		4
.L_22:
        /*007c*/ 	.byte	0x04, 0x17
        /*007e*/ 	.short	(.L_24 - .L_23)
.L_23:
        /*0080*/ 	.word	0x00000000
        /*0084*/ 	.short	0x0013
        /*0086*/ 	.short	0x0060
        /*0088*/ 	.byte	0x00, 0xf0, 0x11, 0x00


	//----- nvinfo : EIATTR_KPARAM_INFO
	.align		4
.L_24:
        /*008c*/ 	.byte	0x04, 0x17
        /*008e*/ 	.short	(.L_26 - .L_25)
.L_25:
        /*0090*/ 	.word	0x00000000
        /*0094*/ 	.short	0x0012
        /*0096*/ 	.short	0x005c
        /*0098*/ 	.byte	0x00, 0xf0, 0x11, 0x00


	//----- nvinfo : EIATTR_KPARAM_INFO
	.align		4
.L_26:
        /*009c*/ 	.byte	0x04, 0x17
        /*009e*/ 	.short	(.L_28 - .L_27)
.L_27:
        /*00a0*/ 	.word	0x00000000
        /*00a4*/ 	.short	0x0011
        /*00a6*/ 	.short	0x0058
        /*00a8*/ 	.byte	0x00, 0xf0, 0x11, 0x00


	//----- nvinfo : EIATTR_KPARAM_INFO
	.align		4
.L_28:
        /*00ac*/ 	.byte	0x04, 0x17
        /*00ae*/ 	.short	(.L_30 - .L_29)
.L_29:
        /*00b0*/ 	.word	0x00000000
        /*00b4*/ 	.short	0x0010
        /*00b6*/ 	.short	0x0054
        /*00b8*/ 	.byte	0x00, 0xf0, 0x11, 0x00


	//----- nvinfo : EIATTR_KPARAM_INFO
	.align		4
.L_30:
        /*00bc*/ 	.byte	0x04, 0x17
        /*00be*/ 	.short	(.L_32 - .L_31)
.L_31:
        /*00c0*/ 	.word	0x00000000
        /*00c4*/ 	.short	0x000f
        /*00c6*/ 	.short	0x0050
        /*00c8*/ 	.byte	0x00, 0xf0, 0x11, 0x00


	//----- nvinfo : EIATTR_KPARAM_INFO
	.align		4
.L_32:
        /*00cc*/ 	.byte	0x04, 0x17
        /*00ce*/ 	.short	(.L_34 - .L_33)
.L_33:
        /*00d0*/ 	.word	0x00000000
        /*00d4*/ 	.short	0x000e
        /*00d6*/ 	.short	0x004c
        /*00d8*/ 	.byte	0x00, 0xf0, 0x11, 0x00


	//----- nvinfo : EIATTR_KPARAM_INFO
	.align		4
.L_34:
        /*00dc*/ 	.byte	0x04, 0x17
        /*00de*/ 	.short	(.L_36 - .L_35)
.L_35:
        /*00e0*/ 	.word	0x00000000
        /*00e4*/ 	.short	0x000d
        /*00e6*/ 	.short	0x0048
        /*00e8*/ 	.byte	0x00, 0xf0, 0x11, 0x00


	//----- nvinfo : EIATTR_KPARAM_INFO
	.align		4
.L_36:
        /*00ec*/ 	.byte	0x04, 0x17
        /*00ee*/ 	.short	(.L_38 - .L_37)
.L_37:
        /*00f0*/ 	.word	0x00000000
        /*00f4*/ 	.short	0x000c
        /*00f6*/ 	.short	0x0044
        /*00f8*/ 	.byte	0x00, 0xf0, 0x11, 0x00


	//----- nvinfo : EIATTR_KPARAM_INFO
	.align		4
.L_38:
        /*00fc*/ 	.byte	0x04, 0x17
        /*00fe*/ 	.short	(.L_40 - .L_39)
.L_39:
        /*0100*/ 	.word	0x00000000
        /*0104*/ 	.short	0x000b
        /*0106*/ 	.short	0x0040
        /*0108*/ 	.byte	0x00, 0xf0, 0x11, 0x00


	//----- nvinfo : EIATTR_KPARAM_INFO
	.align		4
.L_40:
        /*010c*/ 	.byte	0x04, 0x17
        /*010e*/ 	.short	(.L_42 - .L_41)
.L_41:
        /*0110*/ 	.word	0x00000000
        /*0114*/ 	.short	0x000a
        /*0116*/ 	.short	0x003c
        /*0118*/ 	.byte	0x00, 0xf0, 0x11, 0x00


	//----- nvinfo : EIATTR_KPARAM_INFO
	.align		4
.L_42:
        /*011c*/ 	.byte	0x04, 0x17
        /*011e*/ 	.short	(.L_44 - .L_43)
.L_43:
        /*0120*/ 	.word	0x00000000
        /*0124*/ 	.short	0x0009
        /*0126*/ 	.short	0x0038
        /*0128*/ 	.byte	0x00, 0xf0, 0x11, 0x00


	//----- nvinfo : EIATTR_KPARAM_INFO
	.align		4
.L_44:
        /*012c*/ 	.byte	0x04, 0x17
        /*012e*/ 	.short	(.L_46 - .L_45)
.L_45:
        /*0130*/ 	.word	0x00000000
        /*0134*/ 	.short	0x0008
        /*0136*/ 	.short	0x0034
        /*0138*/ 	.byte	0x00, 0xf0, 0x11, 0x00


	//----- nvinfo : EIATTR_KPARAM_INFO
	.align		4
.L_46:
        /*013c*/ 	.byte	0x04, 0x17
        /*013e*/ 	.short	(.L_48 - .L_47)
.L_47:
        /*0140*/ 	.word	0x00000000
        /*0144*/ 	.short	0x0007
        /*0146*/ 	.short	0x0030
        /*0148*/ 	.byte	0x00, 0xf0, 0x11, 0x00


	//----- nvinfo : EIATTR_KPARAM_INFO
	.align		4
.L_48:
        /*014c*/ 	.byte	0x04, 0x17
        /*014e*/ 	.short	(.L_50 - .L_49)
.L_49:
        /*0150*/ 	.word	0x00000000
        /*0154*/ 	.short	0x0006
        /*0156*/ 	.short	0x002c
        /*0158*/ 	.byte	0x00, 0xf0, 0x11, 0x00


	//----- nvinfo : EIATTR_KPARAM_INFO
	.align		4
.L_50:
        /*015c*/ 	.byte	0x04, 0x17
        /*015e*/ 	.short	(.L_52 - .L_51)
.L_51:
        /*0160*/ 	.word	0x00000000
        /*0164*/ 	.short	0x0005
        /*0166*/ 	.short	0x0028
        /*0168*/ 	.byte	0x00, 0xf0, 0x11, 0x00


	//----- nvinfo : EIATTR_KPARAM_INFO
	.align		4
.L_52:
        /*016c*/ 	.byte	0x04, 0x17
        /*016e*/ 	.short	(.L_54 - .L_53)
.L_53:
        /*0170*/ 	.word	0x00000000
        /*0174*/ 	.short	0x0004
        /*0176*/ 	.short	0x0020
        /*0178*/ 	.byte	0x00, 0xf4, 0x21, 0x00


	//----- nvinfo : EIATTR_KPARAM_INFO
	.align		4
.L_54:
        /*017c*/ 	.byte	0x04, 0x17
        /*017e*/ 	.short	(.L_56 - .L_55)
.L_55:
        /*0180*/ 	.word	0x00000000
        /*0184*/ 	.short	0x0003
        /*0186*/ 	.short	0x0018
        /*0188*/ 	.byte	0x00, 0xf4, 0x21, 0x00


	//----- nvinfo : EIATTR_KPARAM_INFO
	.align		4
.L_56:
        /*018c*/ 	.byte	0x04, 0x17
        /*018e*/ 	.short	(.L_58 - .L_57)
.L_57:
        /*0190*/ 	.word	0x00000000
        /*0194*/ 	.short	0x0002
        /*0196*/ 	.short	0x0010
        /*0198*/ 	.byte	0x00, 0xf4, 0x21, 0x00


	//----- nvinfo : EIATTR_KPARAM_INFO
	.align		4
.L_58:
        /*019c*/ 	.byte	0x04, 0x17
        /*019e*/ 	.short	(.L_60 - .L_59)
.L_59:
        /*01a0*/ 	.word	0x00000000
        /*01a4*/ 	.short	0x0001
        /*01a6*/ 	.short	0x0008
        /*01a8*/ 	.byte	0x00, 0xf4, 0x21, 0x00


	//----- nvinfo : EIATTR_KPARAM_INFO
	.align		4
.L_60:
        /*01ac*/ 	.byte	0x04, 0x17
        /*01ae*/ 	.short	(.L_62 - .L_61)
.L_61:
        /*01b0*/ 	.word	0x00000000
        /*01b4*/ 	.short	0x0000
        /*01b6*/ 	.short	0x0000
        /*01b8*/ 	.byte	0x00, 0xf4, 0x21, 0x00


	//----- nvinfo : EIATTR_MAXREG_COUNT
	.align		4
.L_62:
        /*01bc*/ 	.byte	0x03, 0x1b
        /*01be*/ 	.short	0x00ff


	//----- nvinfo : EIATTR_NUM_BARRIERS
	.align		4
        /*01c0*/ 	.byte	0x02, 0x4c
        /*01c2*/ 	.byte	0x01
	.zero		1


	//----- nvinfo : EIATTR_MERCURY_ISA_VERSION
	.align		4
        /*01c4*/ 	.byte	0x03, 0x5f
        /*01c6*/ 	.short	0x0000


	//----- nvinfo : EIATTR_COOP_GROUP_MASK_REGIDS
	.align		4
        /*01c8*/ 	.byte	0x04, 0x29
        /*01ca*/ 	.short	(.L_64 - .L_63)


	//   ....[0]....
.L_63:
        /*01cc*/ 	.word	0xffffffff


	//   ....[1]....
        /*01d0*/ 	.word	0xffffffff


	//   ....[2]....
        /*01d4*/ 	.word	0xffffffff


	//   ....[3]....
        /*01d8*/ 	.word	0xffffffff


	//   ....[4]....
        /*01dc*/ 	.word	0xffffffff


	//   ....[5]....
        /*01e0*/ 	.word	0xffffffff


	//   ....[6]....
        /*01e4*/ 	.word	0xffffffff


	//   ....[7]....
        /*01e8*/ 	.word	0xffffffff


	//   ....[8]....
        /*01ec*/ 	.word	0xffffffff


	//   ....[9]....
        /*01f0*/ 	.word	0xffffffff


	//   ....[10]....
        /*01f4*/ 	.word	0xffffffff


	//   ....[11]....
        /*01f8*/ 	.word	0xffffffff


	//   ....[12]....
        /*01fc*/ 	.word	0xffffffff


	//   ....[13]....
        /*0200*/ 	.word	0xffffffff


	//   ....[14]....
        /*0204*/ 	.word	0xffffffff


	//   ....[15]....
        /*0208*/ 	.word	0xffffffff


	//   ....[16]....
        /*020c*/ 	.word	0xffffffff


	//   ....[17]....
        /*0210*/ 	.word	0xffffffff


	//----- nvinfo : EIATTR_COOP_GROUP_INSTR_OFFSETS
	.align		4
.L_64:
        /*0214*/ 	.byte	0x04, 0x28
        /*0216*/ 	.short	(.L_66 - .L_65)


	//   ....[0]....
.L_65:
        /*0218*/ 	.word	0x00001770


	//   ....[1]....
        /*021c*/ 	.word	0x00001780


	//   ....[2]....
        /*0220*/ 	.word	0x00001790


	//   ....[3]....
        /*0224*/ 	.word	0x000017a0


	//   ....[4]....
        /*0228*/ 	.word	0x00001800


	//   ....[5]....
        /*022c*/ 	.word	0x00001810


	//   ....[6]....
        /*0230*/ 	.word	0x00001820


	//   ....[7]....
        /*0234*/ 	.word	0x00001830


	//   ....[8]....
        /*0238*/ 	.word	0x000018e0


	//   ....[9]....
        /*023c*/ 	.word	0x00001b50


	//   ....[10]....
        /*0240*/ 	.word	0x00001b60


	//   ....[11]....
        /*0244*/ 	.word	0x00001b80


	//   ....[12]....
        /*0248*/ 	.word	0x00001b90


	//   ....[13]....
        /*024c*/ 	.word	0x00001bc0


	//   ....[14]....
        /*0250*/ 	.word	0x00001bf0


	//   ....[15]....
        /*0254*/ 	.word	0x00001c00


	//   ....[16]....
        /*0258*/ 	.word	0x00001c10


	//   ....[17]....
        /*025c*/ 	.word	0x00001cd0


	//----- nvinfo : EIATTR_EXIT_INSTR_OFFSETS
	.align		4
.L_66:
        /*0260*/ 	.byte	0x04, 0x1c
        /*0262*/ 	.short	(.L_68 - .L_67)


	//   ....[0]....
.L_67:
        /*0264*/ 	.word	0x00003520


	//   ....[1]....
        /*0268*/ 	.word	0x000035c0


	//----- nvinfo : EIATTR_REQNTID
	.align		4
.L_68:
        /*026c*/ 	.byte	0x04, 0x10
        /*026e*/ 	.short	(.L_70 - .L_69)
.L_69:
        /*0270*/ 	.word	0x00000100
        /*0274*/ 	.word	0x00000001
        /*0278*/ 	.word	0x00000001
.L_70:


//--------------------- .nv.callgraph             --------------------------
	.section	.nv.callgraph,"",@"SHT_CUDA_CALLGRAPH"
	.align	4
	.sectionentsize	8
	.align		4
        /*0000*/ 	.word	0x00000000
	.align		4
        /*0004*/ 	.word	0xffffffff
	.align		4
        /*0008*/ 	.word	0x00000000
	.align		4
        /*000c*/ 	.word	0xfffffffe
	.align		4
        /*0010*/ 	.word	0x00000000
	.align		4
        /*0014*/ 	.word	0xfffffffd
	.align		4
        /*0018*/ 	.word	0x00000000
	.align		4
        /*001c*/ 	.word	0xfffffffc


//--------------------- .nv.rel.action            --------------------------
	.section	.nv.rel.action,"",@"SHT_CUDA_RELOCINFO"
	.align	8
	.sectionentsize	8
        /*0000*/ 	.byte	0x73, 0x00, 0x00, 0x00, 0x00, 0x00, 0x00, 0x00, 0x00, 0x00, 0x00, 0x11, 0x25, 0x00, 0x05, 0x36


//--------------------- .nv.constant4             --------------------------
	.section	.nv.constant4,"a",@progbits
	.align	8
	.align		8
.nv.constant4:
        /*0000*/ 	.dword	_$_str


//--------------------- .nv.constant0.attn_fwd    --------------------------
	.section	.nv.constant0.attn_fwd,"a",@progbits
	.sectionflags	@""
	.align	4
.nv.constant0.attn_fwd:
	.zero		488


//--------------------- .text.attn_fwd            --------------------------
	.section	.text.attn_fwd,"ax",@progbits
	.sectioninfo	@"SHI_REGISTERS=126"
	.align	128
        .global         attn_fwd
        .type           attn_fwd,@function
        .size           attn_fwd,(.L_x_3 - attn_fwd)
        .other          attn_fwd,@"STO_CUDA_ENTRY STV_DEFAULT"
attn_fwd:
.text.attn_fwd:
[----:B------:R-:W-:Y:S02]  /*0000*/  IMAD.MOV.U32 R1, RZ, RZ, c[0x0][0x28] ;  /* 0x00000a00ff017624 */ /* 0x000fe400078e00ff */
[----:B------:R-:W0:Y:S01]  /*0010*/  S2R R0, SR_TID.X ;  /* 0x0000000000007919 */ /* 0x000e220000002100 */
[----:B------:R-:W-:Y:S01]  /*0020*/  MOV R28, c[0x0][0x198] ;  /* 0x00006600001c7a02 */ /* 0x000fe20000000f00 */
[----:B------:R-:W-:Y:S02]  /*0030*/  ULDC.64 UR4, c[0x0][0x118] ;  /* 0x0000460000047ab9 */ /* 0x000fe40000000a00 */
[----:B------:R-:W1:Y:S04]  /*0040*/  S2R R4, SR_CTAID.X ;  /* 0x0000000000047919 */ /* 0x000e680000002500 */
[----:B------:R-:W2:Y:S01]  /*0050*/  S2R R2, SR_CTAID.Y ;  /* 0x0000000000027919 */ /* 0x000ea20000002600 */
[----:B0-----:R-:W-:Y:S02]  /*0060*/  LOP3.LUT R83, R0, 0x1f, RZ, 0xc0, !PT ;  /* 0x0000001f00537812 */ /* 0x001fe400078ec0ff */
[----:B------:R-:W-:-:S03]  /*0070*/  SHF.R.U32.HI R16, RZ, 0x5, R0 ;  /* 0x00000005ff107819 */ /* 0x000fc60000011600 */
[----:B-1----:R-:W-:Y:S01]  /*0080*/  IMAD R83, R4, 0x20, R83 ;  /* 0x0000002004537824 */ /* 0x002fe200078e0253 */
[----:B------:R-:W-:Y:S01]  /*0090*/  SGXT.U32 R16, R16, 0x3 ;  /* 0x000000031010781a */ /* 0x000fe20000000000 */
[----:B--2---:R-:W-:Y:S02]  /*00a0*/  IMAD R3, R2, c[0x0][0x190], RZ ;  /* 0x0000640002037a24 */ /* 0x004fe400078e02ff */
[----:B------:R-:W-:Y:S02]  /*00b0*/  IMAD R5, R83, c[0x0][0x194], RZ ;  /* 0x0000650053057a24 */ /* 0x000fe400078e02ff */
[----:B------:R-:W-:Y:S02]  /*00c0*/  IMAD.SHL.U32 R4, R3, 0x2, RZ ;  /* 0x0000000203047824 */ /* 0x000fe400078e00ff */
[----:B------:R-:W-:Y:S02]  /*00d0*/  IMAD.SHL.U32 R7, R5, 0x2, RZ ;  /* 0x0000000205077824 */ /* 0x000fe400078e00ff */
[----:B------:R-:W-:-:S02]  /*00e0*/  IMAD R8, R16, c[0x0][0x198], RZ ;  /* 0x0000660010087a24 */ /* 0x000fc400078e02ff */
[----:B------:R-:W-:Y:S01]  /*00f0*/  IMAD.HI R3, R3, 0x2, RZ ;  /* 0x0000000203037827 */ /* 0x000fe200078e02ff */
[----:B------:R-:W-:Y:S02]  /*0100*/  IADD3 R30, P0, P1, R7, c[0x0][0x160], R4 ;  /* 0x00005800071e7a10 */ /* 0x000fe4000791e004 */
[----:B------:R-:W-:Y:S01]  /*0110*/  LEA R7, R28, R8, 0x3 ;  /* 0x000000081c077211 */ /* 0x000fe200078e18ff */
[----:B------:R-:W-:-:S05]  /*0120*/  IMAD.HI R6, R5, 0x2, RZ ;  /* 0x0000000205067827 */ /* 0x000fca00078e02ff */
[----:B------:R-:W-:Y:S01]  /*0130*/  IADD3.X R32, R6, c[0x0][0x164], R3, P0, P1 ;  /* 0x0000590006207a10 */ /* 0x000fe200007e2403 */
[----:B------:R-:W-:Y:S01]  /*0140*/  IMAD R3, R28, 0x8, R7 ;  /* 0x000000081c037824 */ /* 0x000fe200078e0207 */
[-C--:B------:R-:W-:Y:S02]  /*0150*/  LEA R4, P0, R8, R30.reuse, 0x1 ;  /* 0x0000001e08047211 */ /* 0x080fe400078008ff */
[----:B------:R-:W-:Y:S01]  /*0160*/  LEA R6, P1, R7, R30, 0x1 ;  /* 0x0000001e07067211 */ /* 0x000fe200078208ff */
[----:B------:R-:W-:Y:S01]  /*0170*/  IMAD R11, R28, 0x8, R3 ;  /* 0x000000081c0b7824 */ /* 0x000fe200078e0203 */
[----:B------:R-:W-:Y:S02]  /*0180*/  LEA.HI.X.SX32 R5, R8, R32, 0x1, P0 ;  /* 0x0000002008057211 */ /* 0x000fe400000f0eff */
[----:B------:R-:W-:Y:S02]  /*0190*/  LEA R8, P0, R3, R30, 0x1 ;  /* 0x0000001e03087211 */ /* 0x000fe400078008ff */
[-C--:B------:R-:W-:Y:S01]  /*01a0*/  LEA.HI.X.SX32 R7, R7, R32.reuse, 0x1, P1 ;  /* 0x0000002007077211 */ /* 0x080fe200008f0eff */
[----:B------:R0:W2:Y:S01]  /*01b0*/  LDG.E.U16 R18, [R4.64] ;  /* 0x0000000404127981 */ /* 0x0000a2000c1e1500 */
[----:B------:R-:W-:-:S02]  /*01c0*/  LEA.HI.X.SX32 R9, R3, R32, 0x1, P0 ;  /* 0x0000002003097211 */ /* 0x000fc400000f0eff */
[C---:B------:R-:W-:Y:S01]  /*01d0*/  LEA R10, P0, R11.reuse, R30, 0x1 ;  /* 0x0000001e0b0a7211 */ /* 0x040fe200078008ff */
[----:B------:R1:W3:Y:S01]  /*01e0*/  LDG.E.U16 R19, [R6.64] ;  /* 0x0000000406137981 */ /* 0x0002e2000c1e1500 */
[C---:B------:R-:W-:Y:S02]  /*01f0*/  LEA R3, R28.reuse, R11, 0x3 ;  /* 0x0000000b1c037211 */ /* 0x040fe400078e18ff */
[----:B------:R-:W-:Y:S01]  /*0200*/  LEA.HI.X.SX32 R11, R11, R32, 0x1, P0 ;  /* 0x000000200b0b7211 */ /* 0x000fe200000f0eff */
[----:B------:R4:W5:Y:S01]  /*0210*/  LDG.E.U16 R20, [R8.64] ;  /* 0x0000000408147981 */ /* 0x000962000c1e1500 */
[C---:B------:R-:W-:Y:S01]  /*0220*/  LEA R12, P0, R3.reuse, R30, 0x1 ;  /* 0x0000001e030c7211 */ /* 0x040fe200078008ff */
[C---:B------:R-:W-:Y:S02]  /*0230*/  IMAD R15, R28.reuse, 0x8, R3 ;  /* 0x000000081c0f7824 */ /* 0x040fe400078e0203 */
[----:B------:R1:W5:Y:S01]  /*0240*/  LDG.E.U16 R21, [R10.64] ;  /* 0x000000040a157981 */ /* 0x000362000c1e1500 */
[----:B------:R-:W-:Y:S01]  /*0250*/  LEA.HI.X.SX32 R13, R3, R32, 0x1, P0 ;  /* 0x00000020030d7211 */ /* 0x000fe200000f0eff */
[----:B------:R-:W-:Y:S01]  /*0260*/  IMAD R3, R28, 0x8, R15 ;  /* 0x000000081c037824 */ /* 0x000fe200078e020f */
[----:B0-----:R-:W-:-:S03]  /*0270*/  LEA R4, P0, R15, R30, 0x1 ;  /* 0x0000001e0f047211 */ /* 0x001fc600078008ff */
[----:B------:R0:W5:Y:S01]  /*0280*/  LDG.E.U16 R22, [R12.64] ;  /* 0x000000040c167981 */ /* 0x000162000c1e1500 */
[----:B------:R-:W-:Y:S02]  /*0290*/  LEA R14, P1, R3, R30, 0x1 ;  /* 0x0000001e030e7211 */ /* 0x000fe400078208ff */
[C---:B------:R-:W-:Y:S02]  /*02a0*/  LEA R17, R28.reuse, R3, 0x3 ;  /* 0x000000031c117211 */ /* 0x040fe400078e18ff */
[-C--:B------:R-:W-:Y:S02]  /*02b0*/  LEA.HI.X.SX32 R5, R15, R32.reuse, 0x1, P0 ;  /* 0x000000200f057211 */ /* 0x080fe400000f0eff */
[----:B------:R-:W-:Y:S01]  /*02c0*/  LEA.HI.X.SX32 R15, R3, R32, 0x1, P1 ;  /* 0x00000020030f7211 */ /* 0x000fe200008f0eff */
[C---:B------:R-:W-:Y:S01]  /*02d0*/  IMAD R3, R28.reuse, 0x8, R17 ;  /* 0x000000081c037824 */ /* 0x040fe200078e0211 */
[C---:B-1----:R-:W-:Y:S01]  /*02e0*/  LEA R6, P0, R17.reuse, R30, 0x1 ;  /* 0x0000001e11067211 */ /* 0x042fe200078008ff */
[----:B------:R1:W5:Y:S02]  /*02f0*/  LDG.E.U16 R23, [R4.64] ;  /* 0x0000000404177981 */ /* 0x000364000c1e1500 */
[----:B------:R-:W-:Y:S01]  /*0300*/  IMAD R11, R28, 0x8, R3 ;  /* 0x000000081c0b7824 */ /* 0x000fe200078e0203 */
[----:B------:R-:W-:Y:S01]  /*0310*/  LEA.HI.X.SX32 R7, R17, R32, 0x1, P0 ;  /* 0x0000002011077211 */ /* 0x000fe200000f0eff */
[----:B------:R0:W5:Y:S01]  /*0320*/  LDG.E.U16 R24, [R14.64] ;  /* 0x000000040e187981 */ /* 0x000162000c1e1500 */
[----:B----4-:R-:W-:-:S03]  /*0330*/  LEA R8, P0, R3, R30, 0x1 ;  /* 0x0000001e03087211 */ /* 0x010fc600078008ff */
[----:B------:R4:W5:Y:S01]  /*0340*/  LDG.E.U16 R25, [R6.64] ;  /* 0x0000000406197981 */ /* 0x000962000c1e1500 */
[----:B------:R-:W-:Y:S02]  /*0350*/  LEA.HI.X.SX32 R9, R3, R32, 0x1, P0 ;  /* 0x0000002003097211 */ /* 0x000fe400000f0eff */
[C---:B------:R-:W-:Y:S02]  /*0360*/  LEA R3, R28.reuse, R11, 0x3 ;  /* 0x0000000b1c037211 */ /* 0x040fe400078e18ff */
[-C--:B------:R-:W-:Y:S01]  /*0370*/  LEA R10, P0, R11, R30.reuse, 0x1 ;  /* 0x0000001e0b0a7211 */ /* 0x080fe200078008ff */
[----:B------:R4:W5:Y:S01]  /*0380*/  LDG.E.U16 R26, [R8.64] ;  /* 0x00000004081a7981 */ /* 0x000962000c1e1500 */
[----:B0-----:R-:W-:Y:S01]  /*0390*/  LEA R12, P1, R3, R30, 0x1 ;  /* 0x0000001e030c7211 */ /* 0x001fe200078208ff */
[----:B------:R-:W-:-:S03]  /*03a0*/  IMAD R17, R28, 0x8, R3 ;  /* 0x000000081c117824 */ /* 0x000fc600078e0203 */
[-C--:B------:R-:W-:Y:S01]  /*03b0*/  LEA.HI.X.SX32 R13, R3, R32.reuse, 0x1, P1 ;  /* 0x00000020030d7211 */ /* 0x080fe200008f0eff */
[C---:B------:R-:W-:Y:S01]  /*03c0*/  IMAD R3, R28.reuse, 0x8, R17 ;  /* 0x000000081c037824 */ /* 0x040fe200078e0211 */
[----:B------:R-:W-:Y:S02]  /*03d0*/  LEA.HI.X.SX32 R11, R11, R32, 0x1, P0 ;  /* 0x000000200b0b7211 */ /* 0x000fe400000f0eff */
[C---:B-1----:R-:W-:Y:S01]  /*03e0*/  LEA R4, P0, R17.reuse, R30, 0x1 ;  /* 0x0000001e11047211 */ /* 0x042fe200078008ff */
[----:B------:R0:W5:Y:S01]  /*03f0*/  LDG.E.U16 R12, [R12.64] ;  /* 0x000000040c0c7981 */ /* 0x000162000c1e1500 */
[C---:B------:R-:W-:Y:S02]  /*0400*/  LEA R15, R28.reuse, R3, 0x3 ;  /* 0x000000031c0f7211 */ /* 0x040fe400078e18ff */
[----:B------:R-:W-:Y:S01]  /*0410*/  LEA.HI.X.SX32 R5, R17, R32, 0x1, P0 ;  /* 0x0000002011057211 */ /* 0x000fe200000f0eff */
[----:B------:R1:W5:Y:S01]  /*0420*/  LDG.E.U16 R27, [R10.64] ;  /* 0x000000040a1b7981 */ /* 0x000362000c1e1500 */
[----:B----4-:R-:W-:Y:S01]  /*0430*/  LEA R6, P0, R3, R30, 0x1 ;  /* 0x0000001e03067211 */ /* 0x010fe200078008ff */
[----:B------:R-:W-:-:S03]  /*0440*/  IMAD R17, R28, 0x8, R15 ;  /* 0x000000081c117824 */ /* 0x000fc600078e020f */
[----:B------:R-:W-:Y:S01]  /*0450*/  LEA.HI.X.SX32 R7, R3, R32, 0x1, P0 ;  /* 0x0000002003077211 */ /* 0x000fe200000f0eff */
[----:B------:R-:W-:Y:S01]  /*0460*/  IMAD R3, R28, 0x8, R17 ;  /* 0x000000081c037824 */ /* 0x000fe200078e0211 */
[C---:B------:R-:W-:Y:S01]  /*0470*/  LEA R8, P0, R15.reuse, R30, 0x1 ;  /* 0x0000001e0f087211 */ /* 0x040fe200078008ff */
[----:B------:R4:W5:Y:S03]  /*0480*/  LDG.E.U16 R28, [R4.64] ;  /* 0x00000004041c7981 */ /* 0x000966000c1e1500 */
[----:B------:R-:W-:Y:S01]  /*0490*/  LEA.HI.X.SX32 R9, R15, R32, 0x1, P0 ;  /* 0x000000200f097211 */ /* 0x000fe200000f0eff */
[----:B------:R0:W5:Y:S01]  /*04a0*/  LDG.E.U16 R7, [R6.64] ;  /* 0x0000000406077981 */ /* 0x000162000c1e1500 */
[----:B-1----:R-:W-:-:S03]  /*04b0*/  LEA R10, P0, R3, R30, 0x1 ;  /* 0x0000001e030a7211 */ /* 0x002fc600078008ff */
[----:B------:R1:W5:Y:S01]  /*04c0*/  LDG.E.U16 R8, [R8.64] ;  /* 0x0000000408087981 */ /* 0x000362000c1e1500 */
[----:B------:R-:W-:Y:S02]  /*04d0*/  LEA.HI.X.SX32 R11, R3, R32, 0x1, P0 ;  /* 0x00000020030b7211 */ /* 0x000fe400000f0eff */
[----:B------:R-:W-:-:S03]  /*04e0*/  LEA R14, P1, R17, R30, 0x1 ;  /* 0x0000001e110e7211 */ /* 0x000fc600078208ff */
[----:B------:R1:W5:Y:S01]  /*04f0*/  LDG.E.U16 R10, [R10.64] ;  /* 0x000000040a0a7981 */ /* 0x000362000c1e1500 */
[----:B------:R-:W-:-:S05]  /*0500*/  LEA.HI.X.SX32 R15, R17, R32, 0x1, P1 ;  /* 0x00000020110f7211 */ /* 0x000fca00008f0eff */
[----:B------:R1:W5:Y:S01]  /*0510*/  LDG.E.U16 R14, [R14.64] ;  /* 0x000000040e0e7981 */ /* 0x000362000c1e1500 */
[----:B0-----:R-:W-:Y:S02]  /*0520*/  IMAD R13, R2, c[0x0][0x1c0], RZ ;  /* 0x00007000020d7a24 */ /* 0x001fe400078e02ff */
[----:B------:R-:W-:-:S03]  /*0530*/  IMAD R17, R83, c[0x0][0x1c4], RZ ;  /* 0x0000710053117a24 */ /* 0x000fc600078e02ff */
[----:B------:R-:W-:Y:S01]  /*0540*/  SHF.L.U32 R3, R13, 0x1, RZ ;  /* 0x000000010d037819 */ /* 0x000fe200000006ff */
[----:B----4-:R-:W-:Y:S02]  /*0550*/  IMAD.SHL.U32 R4, R17, 0x2, RZ ;  /* 0x0000000211047824 */ /* 0x010fe400078e00ff */
[----:B------:R-:W-:-:S03]  /*0560*/  IMAD.SHL.U32 R5, R0, 0x4, RZ ;  /* 0x0000000400057824 */ /* 0x000fc600078e00ff */
[----:B------:R-:W-:Y:S02]  /*0570*/  IADD3 R3, P1, P2, R4, c[0x0][0x178], R3 ;  /* 0x00005e0004037a10 */ /* 0x000fe40007a3e003 */
[C---:B------:R-:W-:Y:S01]  /*0580*/  LOP3.LUT R4, R0.reuse, 0xc0, RZ, 0xc0, !PT ;  /* 0x000000c000047812 */ /* 0x040fe200078ec0ff */
[C---:B-1----:R-:W-:Y:S01]  /*0590*/  IMAD.SHL.U32 R9, R0.reuse, 0x10, RZ ;  /* 0x0000001000097824 */ /* 0x042fe200078e00ff */
[----:B------:R-:W-:Y:S02]  /*05a0*/  LOP3.LUT R30, R5, 0xfc, RZ, 0xc0, !PT ;  /* 0x000000fc051e7812 */ /* 0x000fe400078ec0ff */
[----:B------:R-:W-:Y:S02]  /*05b0*/  SHF.L.U32 R70, R0, 0x1, RZ ;  /* 0x0000000100467819 */ /* 0x000fe400000006ff */
[--C-:B------:R-:W-:Y:S02]  /*05c0*/  SHF.R.U32.HI R5, RZ, 0x2, R4.reuse ;  /* 0x00000002ff057819 */ /* 0x100fe40000011604 */
[----:B------:R-:W-:-:S02]  /*05d0*/  SHF.R.U32.HI R11, RZ, 0x1, R4 ;  /* 0x00000001ff0b7819 */ /* 0x000fc40000011604 */
[----:B------:R-:W-:Y:S02]  /*05e0*/  LOP3.LUT R4, R9, 0x70, RZ, 0xc0, !PT ;  /* 0x0000007009047812 */ /* 0x000fe400078ec0ff */
[----:B------:R-:W-:Y:S01]  /*05f0*/  LOP3.LUT R9, R5, 0x1fe, R70, 0x78, !PT ;  /* 0x000001fe05097812 */ /* 0x000fe200078e7846 */
[----:B------:R-:W-:-:S05]  /*0600*/  IMAD.MOV.U32 R29, RZ, RZ, c[0x0][0x1d0] ;  /* 0x00007400ff1d7624 */ /* 0x000fca00078e00ff */
[----:B------:R-:W-:Y:S02]  /*0610*/  ISETP.GE.AND P0, PT, R29, 0x1, PT ;  /* 0x000000011d00780c */ /* 0x000fe40003f06270 */
[C---:B------:R-:W-:Y:S01]  /*0620*/  LOP3.LUT R15, R0.reuse, 0x18, RZ, 0xc0, !PT ;  /* 0x00000018000f7812 */ /* 0x040fe200078ec0ff */
[----:B------:R-:W-:Y:S01]  /*0630*/  IMAD.HI R6, R13, 0x2, RZ ;  /* 0x000000020d067827 */ /* 0x000fe200078e02ff */
[----:B------:R-:W-:Y:S02]  /*0640*/  LOP3.LUT R84, R0, 0xff, RZ, 0xc0, !PT ;  /* 0x000000ff00547812 */ /* 0x000fe400078ec0ff */
[----:B------:R-:W-:Y:S01]  /*0650*/  LEA R30, R15, R30, 0x8 ;  /* 0x0000001e0f1e7211 */ /* 0x000fe200078e40ff */
[----:B------:R-:W-:-:S04]  /*0660*/  IMAD.HI R17, R17, 0x2, RZ ;  /* 0x0000000211117827 */ /* 0x000fc800078e02ff */
[----:B------:R-:W-:Y:S01]  /*0670*/  IMAD.SHL.U32 R13, R0, 0x20, RZ ;  /* 0x00000020000d7824 */ /* 0x000fe200078e00ff */
[----:B------:R-:W-:Y:S01]  /*0680*/  LOP3.LUT R5, R30, R11, RZ, 0x3c, !PT ;  /* 0x0000000b1e057212 */ /* 0x000fe200078e3cff */
[----:B------:R-:W-:Y:S01]  /*0690*/  IMAD.MOV.U32 R82, RZ, RZ, 0x3f800000 ;  /* 0x3f800000ff527424 */ /* 0x000fe200078e00ff */
[----:B------:R-:W-:Y:S01]  /*06a0*/  IADD3.X R6, R17, c[0x0][0x17c], R6, P1, P2 ;  /* 0x00005f0011067a10 */ /* 0x000fe20000fe4406 */
[----:B------:R-:W-:Y:S01]  /*06b0*/  IMAD.MOV.U32 R53, RZ, RZ, -0x800000 ;  /* 0xff800000ff357424 */ /* 0x000fe200078e00ff */
[----:B------:R-:W-:Y:S01]  /*06c0*/  LEA.HI R4, R15, R4, RZ, 0x1f ;  /* 0x000000040f047211 */ /* 0x000fe200078ff8ff */
[----:B------:R-:W-:Y:S01]  /*06d0*/  IMAD.MOV.U32 R55, RZ, RZ, -0x800000 ;  /* 0xff800000ff377424 */ /* 0x000fe200078e00ff */
[----:B------:R-:W-:Y:S01]  /*06e0*/  MOV R52, 0xff800000 ;  /* 0xff80000000347802 */ /* 0x000fe20000000f00 */
[----:B------:R-:W-:Y:S01]  /*06f0*/  IMAD.MOV.U32 R54, RZ, RZ, -0x800000 ;  /* 0xff800000ff367424 */ /* 0x000fe200078e00ff */
[----:B------:R-:W-:Y:S01]  /*0700*/  MOV R81, 0x3f800000 ;  /* 0x3f80000000517802 */ /* 0x000fe20000000f00 */
[----:B------:R-:W-:Y:S01]  /*0710*/  IMAD.MOV.U32 R80, RZ, RZ, 0x3f800000 ;  /* 0x3f800000ff507424 */ /* 0x000fe200078e00ff */
[----:B------:R-:W-:Y:S01]  /*0720*/  CS2R R36, SRZ ;  /* 0x0000000000247805 */ /* 0x000fe2000001ff00 */
[----:B------:R-:W-:Y:S01]  /*0730*/  IMAD.MOV.U32 R79, RZ, RZ, 0x3f800000 ;  /* 0x3f800000ff4f7424 */ /* 0x000fe200078e00ff */
[----:B------:R-:W-:Y:S01]  /*0740*/  CS2R R38, SRZ ;  /* 0x0000000000267805 */ /* 0x000fe2000001ff00 */
[----:B------:R-:W-:Y:S01]  /*0750*/  CS2R R30, SRZ ;  /* 0x00000000001e7805 */ /* 0x000fe2000001ff00 */
[----:B------:R-:W-:Y:S01]  /*0760*/  CS2R R32, SRZ ;  /* 0x0000000000207805 */ /* 0x000fe2000001ff00 */
[----:B------:R-:W-:Y:S01]  /*0770*/  ISETP.GE.U32.AND P2, PT, R84, 0x20, PT ;  /* 0x000000205400780c */ /* 0x000fe20003f46070 */
[----:B------:R-:W-:Y:S01]  /*0780*/  CS2R R34, SRZ ;  /* 0x0000000000227805 */ /* 0x000fe2000001ff00 */
[----:B--2---:R-:W-:Y:S04]  /*0790*/  STS.U16 [R9], R18 ;  /* 0x0000001209007388 */ /* 0x004fe80000000400 */
[----:B---3--:R-:W-:Y:S04]  /*07a0*/  STS.U16 [R9+0x200], R19 ;  /* 0x0002001309007388 */ /* 0x008fe80000000400 */
[----:B-----5:R-:W-:Y:S04]  /*07b0*/  STS.U16 [R9+0x400], R20 ;  /* 0x0004001409007388 */ /* 0x020fe80000000400 */
[----:B------:R-:W-:Y:S04]  /*07c0*/  STS.U16 [R9+0x600], R21 ;  /* 0x0006001509007388 */ /* 0x000fe80000000400 */
[----:B------:R-:W-:Y:S04]  /*07d0*/  STS.U16 [R9+0x800], R22 ;  /* 0x0008001609007388 */ /* 0x000fe80000000400 */
[----:B------:R-:W-:Y:S04]  /*07e0*/  STS.U16 [R9+0xa00], R23 ;  /* 0x000a001709007388 */ /* 0x000fe80000000400 */
[----:B------:R-:W-:Y:S04]  /*07f0*/  STS.U16 [R9+0xc00], R24 ;  /* 0x000c001809007388 */ /* 0x000fe80000000400 */
[----:B------:R-:W-:Y:S04]  /*0800*/  STS.U16 [R9+0xe00], R25 ;  /* 0x000e001909007388 */ /* 0x000fe80000000400 */
[----:B------:R-:W-:Y:S04]  /*0810*/  STS.U16 [R9+0x1000], R26 ;  /* 0x0010001a09007388 */ /* 0x000fe80000000400 */
[----:B------:R-:W-:Y:S04]  /*0820*/  STS.U16 [R9+0x1400], R12 ;  /* 0x0014000c09007388 */ /* 0x000fe80000000400 */
[----:B------:R0:W-:Y:S04]  /*0830*/  STS.U16 [R9+0x1800], R7 ;  /* 0x0018000709007388 */ /* 0x0001e80000000400 */
[----:B------:R1:W-:Y:S01]  /*0840*/  STS.U16 [R9+0x1a00], R8 ;  /* 0x001a000809007388 */ /* 0x0003e20000000400 */
[----:B0-----:R-:W-:-:S03]  /*0850*/  MOV R7, c[0x0][0x1c8] ;  /* 0x0000720000077a02 */ /* 0x001fc60000000f00 */
[----:B------:R0:W-:Y:S01]  /*0860*/  STS.U16 [R9+0x1e00], R10 ;  /* 0x001e000a09007388 */ /* 0x0001e20000000400 */
[----:B-1----:R-:W-:-:S04]  /*0870*/  IMAD R8, R16, c[0x0][0x1c8], RZ ;  /* 0x0000720010087a24 */ /* 0x002fc800078e02ff */
[----:B0-----:R-:W-:-:S04]  /*0880*/  IMAD R10, R7, 0x8, R8 ;  /* 0x00000008070a7824 */ /* 0x001fc800078e0208 */
[C---:B------:R-:W-:Y:S01]  /*0890*/  IMAD R12, R7.reuse, 0x8, R10 ;  /* 0x00000008070c7824 */ /* 0x040fe200078e020a */
[----:B------:R0:W-:Y:S04]  /*08a0*/  STS.U16 [R9+0x1c00], R14 ;  /* 0x001c000e09007388 */ /* 0x0001e80000000400 */
[----:B------:R-:W-:Y:S01]  /*08b0*/  STS.U16 [R9+0x1200], R27 ;  /* 0x0012001b09007388 */ /* 0x000fe20000000400 */
[----:B0-----:R-:W-:-:S03]  /*08c0*/  LEA R14, R7, R12, 0x3 ;  /* 0x0000000c070e7211 */ /* 0x001fc600078e18ff */
[----:B------:R0:W-:Y:S02]  /*08d0*/  STS.U16 [R9+0x1600], R28 ;  /* 0x0016001c09007388 */ /* 0x0001e40000000400 */
[----:B------:R-:W-:Y:S01]  /*08e0*/  IMAD R16, R7, 0x8, R14 ;  /* 0x0000000807107824 */ /* 0x000fe200078e020e */
[----:B0-----:R-:W-:-:S03]  /*08f0*/  LOP3.LUT R9, R0, 0xe0, RZ, 0xc0, !PT ;  /* 0x000000e000097812 */ /* 0x001fc600078ec0ff */
[----:B------:R-:W-:Y:S01]  /*0900*/  IMAD R18, R7, 0x8, R16 ;  /* 0x0000000807127824 */ /* 0x000fe200078e0210 */
[----:B------:R-:W-:Y:S01]  /*0910*/  SHF.L.U32 R22, R9, 0x3, RZ ;  /* 0x0000000309167819 */ /* 0x000fe200000006ff */
[----:B------:R-:W-:Y:S01]  /*0920*/  CS2R R24, SRZ ;  /* 0x0000000000187805 */ /* 0x000fe2000001ff00 */
[----:B------:R-:W-:Y:S01]  /*0930*/  CS2R R26, SRZ ;  /* 0x00000000001a7805 */ /* 0x000fe2000001ff00 */
[----:B------:R-:W-:Y:S01]  /*0940*/  CS2R R28, SRZ ;  /* 0x00000000001c7805 */ /* 0x000fe2000001ff00 */
[----:B------:R-:W-:Y:S01]  /*0950*/  LOP3.LUT R11, R22, 0x60, R13, 0xf8, !PT ;  /* 0x00000060160b7812 */ /* 0x000fe200078ef80d */
[----:B------:R-:W-:Y:S01]  /*0960*/  IMAD R20, R7, 0x8, R18 ;  /* 0x0000000807147824 */ /* 0x000fe200078e0212 */
[----:B------:R-:W-:Y:S05]  /*0970*/  @!P0 BRA `(.L_x_0) ;  /* 0x0000190000008947 */ /* 0x000fea0003800000 */
[----:B------:R-:W-:Y:S01]  /*0980*/  LOP3.LUT R15, R0, 0x7f, RZ, 0xc0, !PT ;  /* 0x0000007f000f7812 */ /* 0x000fe200078ec0ff */
[----:B------:R-:W-:Y:S01]  /*0990*/  IMAD R9, R2, c[0x0][0x1a0], RZ ;  /* 0x0000680002097a24 */ /* 0x000fe200078e02ff */
[C---:B------:R-:W-:Y:S01]  /*09a0*/  LOP3.LUT P0, RZ, R0.reuse, 0x80, RZ, 0xc0, !PT ;  /* 0x0000008000ff7812 */ /* 0x040fe2000780c0ff */
[----:B------:R-:W-:Y:S01]  /*09b0*/  IMAD.MOV.U32 R32, RZ, RZ, c[0x0][0x1a4] ;  /* 0x00006900ff207624 */ /* 0x000fe200078e00ff */
[C---:B------:R-:W-:Y:S01]  /*09c0*/  SHF.L.U32 R78, R15.reuse, 0x1, RZ ;  /* 0x000000010f4e7819 */ /* 0x040fe200000006ff */
[----:B------:R-:W-:Y:S01]  /*09d0*/  IMAD R17, R15, c[0x0][0x1a8], RZ ;  /* 0x00006a000f117a24 */ /* 0x000fe200078e02ff */
[----:B------:R-:W-:Y:S01]  /*09e0*/  SHF.R.S32.HI R21, RZ, 0x4, R0 ;  /* 0x00000004ff157819 */ /* 0x000fe20000011400 */
[C---:B------:R-:W-:Y:S01]  /*09f0*/  IMAD.SHL.U32 R15, R9.reuse, 0x2, RZ ;  /* 0x00000002090f7824 */ /* 0x040fe200078e00ff */
[----:B------:R-:W-:Y:S01]  /*0a00*/  LOP3.LUT R28, R0, 0x20, RZ, 0xc0, !PT ;  /* 0x00000020001c7812 */ /* 0x000fe200078ec0ff */
[----:B------:R-:W-:Y:S01]  /*0a10*/  IMAD.HI R9, R9, 0x2, RZ ;  /* 0x0000000209097827 */ /* 0x000fe200078e02ff */
[----:B------:R-:W-:Y:S01]  /*0a20*/  SHF.L.U32 R24, R17, 0x1, RZ ;  /* 0x0000000111187819 */ /* 0x000fe200000006ff */
[----:B------:R-:W-:Y:S01]  /*0a30*/  CS2R R36, SRZ ;  /* 0x0000000000247805 */ /* 0x000fe2000001ff00 */
[----:B------:R-:W-:Y:S01]  /*0a40*/  SEL R19, RZ, 0x110, !P0 ;  /* 0x00000110ff137807 */ /* 0x000fe20004000000 */
[----:B------:R-:W-:Y:S01]  /*0a50*/  IMAD.MOV.U32 R82, RZ, RZ, 0x3f800000 ;  /* 0x3f800000ff527424 */ /* 0x000fe200078e00ff */
[----:B------:R-:W-:Y:S01]  /*0a60*/  IADD3 R106, P1, P3, R24, c[0x0][0x168], R15 ;  /* 0x00005a00186a7a10 */ /* 0x000fe20007b3e00f */
[----:B------:R-:W-:Y:S01]  /*0a70*/  IMAD.SHL.U32 R24, R0, 0x8, RZ ;  /* 0x0000000800187824 */ /* 0x000fe200078e00ff */
[----:B------:R-:W-:Y:S01]  /*0a80*/  SGXT R21, R21, 0x1 ;  /* 0x000000011515781a */ /* 0x000fe20000000200 */
[----:B------:R-:W-:Y:S01]  /*0a90*/  IMAD R15, R2, c[0x0][0x1b0], RZ ;  /* 0x00006c00020f7a24 */ /* 0x000fe200078e02ff */
[----:B------:R-:W-:Y:S01]  /*0aa0*/  SHF.R.U32.HI R26, RZ, 0x1, R28 ;  /* 0x00000001ff1a7819 */ /* 0x000fe2000001161c */
[----:B------:R-:W-:Y:S01]  /*0ab0*/  IMAD.MOV.U32 R87, RZ, RZ, -0x800000 ;  /* 0xff800000ff577424 */ /* 0x000fe200078e00ff */
[----:B------:R-:W-:Y:S01]  /*0ac0*/  LOP3.LUT R78, R19, R78, RZ, 0x3c, !PT ;  /* 0x0000004e134e7212 */ /* 0x000fe200078e3cff */
[----:B------:R-:W-:Y:S01]  /*0ad0*/  IMAD.MOV.U32 R85, RZ, RZ, -0x800000 ;  /* 0xff800000ff557424 */ /* 0x000fe200078e00ff */
[----:B------:R-:W-:Y:S01]  /*0ae0*/  LOP3.LUT R19, R0, 0xf, RZ, 0xc0, !PT ;  /* 0x0000000f00137812 */ /* 0x000fe200078ec0ff */
[----:B------:R-:W-:Y:S01]  /*0af0*/  IMAD.MOV.U32 R81, RZ, RZ, 0x3f800000 ;  /* 0x3f800000ff517424 */ /* 0x000fe200078e00ff */
[----:B------:R-:W-:Y:S01]  /*0b00*/  LOP3.LUT R29, R26, 0x90, R21, 0x78, !PT ;  /* 0x000000901a1d7812 */ /* 0x000fe200078e7815 */
[----:B------:R-:W-:Y:S01]  /*0b10*/  IMAD.MOV.U32 R79, RZ, RZ, 0x3f800000 ;  /* 0x3f800000ff4f7424 */ /* 0x000fe200078e00ff */
[----:B------:R-:W-:Y:S01]  /*0b20*/  LOP3.LUT R23, R0, 0x7, RZ, 0xc0, !PT ;  /* 0x0000000700177812 */ /* 0x000fe200078ec0ff */
[----:B------:R-:W-:Y:S01]  /*0b30*/  IMAD R21, R19, c[0x0][0x1b4], RZ ;  /* 0x00006d0013157a24 */ /* 0x000fe200078e02ff */
[----:B------:R-:W-:Y:S01]  /*0b40*/  LOP3.LUT R26, R24, 0x30, RZ, 0xc0, !PT ;  /* 0x00000030181a7812 */ /* 0x000fe200078ec0ff */
[----:B------:R-:W-:Y:S01]  /*0b50*/  IMAD.SHL.U32 R19, R15, 0x2, RZ ;  /* 0x000000020f137824 */ /* 0x000fe200078e00ff */
[----:B------:R-:W-:Y:S01]  /*0b60*/  LEA R72, R23, R28, 0x2 ;  /* 0x0000001c17487211 */ /* 0x000fe200078e10ff */
[----:B------:R-:W-:Y:S01]  /*0b70*/  IMAD.HI R15, R15, 0x2, RZ ;  /* 0x000000020f0f7827 */ /* 0x000fe200078e02ff */
[----:B------:R-:W-:Y:S01]  /*0b80*/  SHF.R.S32.HI R28, RZ, 0x2, R0 ;  /* 0x00000002ff1c7819 */ /* 0x000fe20000011400 */
[----:B------:R-:W-:Y:S01]  /*0b90*/  CS2R R38, SRZ ;  /* 0x0000000000267805 */ /* 0x000fe2000001ff00 */
[----:B------:R-:W-:Y:S01]  /*0ba0*/  LOP3.LUT P0, R27, R0, 0x3, RZ, 0xc0, !PT ;  /* 0x00000003001b7812 */ /* 0x000fe2000780c0ff */
[----:B------:R-:W-:Y:S01]  /*0bb0*/  IMAD R25, R23, 0x40, R26 ;  /* 0x0000004017197824 */ /* 0x000fe200078e021a */
[----:B------:R-:W-:Y:S01]  /*0bc0*/  LOP3.LUT R26, R24, 0x60, RZ, 0xc0, !PT ;  /* 0x00000060181a7812 */ /* 0x000fe200078ec0ff */
[----:B------:R-:W-:Y:S01]  /*0bd0*/  CS2R R34, SRZ ;  /* 0x0000000000227805 */ /* 0x000fe2000001ff00 */
[----:B------:R-:W-:-:S02]  /*0be0*/  SHF.L.U32 R24, R21, 0x1, RZ ;  /* 0x0000000115187819 */ /* 0x000fc400000006ff */
[----:B------:R-:W-:Y:S01]  /*0bf0*/  SHF.L.U32 R23, R23, 0x4, RZ ;  /* 0x0000000417177819 */ /* 0x000fe200000006ff */
[----:B------:R-:W-:Y:S01]  /*0c00*/  IMAD R26, R27, 0x4, R26 ;  /* 0x000000041b1a7824 */ /* 0x000fe200078e021a */
[----:B------:R-:W-:Y:S01]  /*0c10*/  IADD3 R92, P4, P5, R24, c[0x0][0x170], R19 ;  /* 0x00005c00185c7a10 */ /* 0x000fe20007d9e013 */
[----:B------:R-:W-:Y:S01]  /*0c20*/  IMAD.HI R24, R17, 0x2, RZ ;  /* 0x0000000211187827 */ /* 0x000fe200078e02ff */
[----:B------:R-:W-:Y:S02]  /*0c30*/  SGXT R19, R28, 0x1 ;  /* 0x000000011c13781a */ /* 0x000fe40000000200 */
[----:B------:R-:W-:Y:S02]  /*0c40*/  LOP3.LUT R74, R0, 0x10, RZ, 0xc0, !PT ;  /* 0x00000010004a7812 */ /* 0x000fe400078ec0ff */
[----:B------:R-:W-:Y:S02]  /*0c50*/  LOP3.LUT R19, R19, 0x90, RZ, 0xc0, !PT ;  /* 0x0000009013137812 */ /* 0x000fe400078ec0ff */
[----:B------:R-:W-:-:S02]  /*0c60*/  IADD3.X R30, R24, c[0x0][0x16c], R9, P1, P3 ;  /* 0x00005b00181e7a10 */ /* 0x000fc40000fe6409 */
[C---:B------:R-:W-:Y:S02]  /*0c70*/  LOP3.LUT R13, R19.reuse, 0x160, R13, 0xf8, !PT ;  /* 0x00000160130d7812 */ /* 0x040fe400078ef80d */
[----:B------:R-:W-:Y:S02]  /*0c80*/  LOP3.LUT R19, R19, R22, RZ, 0xfc, !PT ;  /* 0x0000001613137212 */ /* 0x000fe400078efcff */
[----:B------:R-:W-:Y:S02]  /*0c90*/  SHF.R.U32.HI R9, RZ, 0x4, R0 ;  /* 0x00000004ff097819 */ /* 0x000fe40000011600 */
[--C-:B------:R-:W-:Y:S02]  /*0ca0*/  LOP3.LUT R23, R23, 0x30, R70.reuse, 0x78, !PT ;  /* 0x0000003017177812 */ /* 0x100fe400078e7846 */
[----:B------:R-:W-:Y:S02]  /*0cb0*/  LEA R22, R74, R27, 0x2 ;  /* 0x0000001b4a167211 */ /* 0x000fe400078e10ff */
[----:B------:R-:W-:-:S02]  /*0cc0*/  LOP3.LUT R19, R19, 0x10, R70, 0x78, !PT ;  /* 0x0000001013137812 */ /* 0x000fc400078e7846 */
[----:B------:R-:W-:Y:S02]  /*0cd0*/  SGXT.U32 R9, R9, 0x4 ;  /* 0x000000040909781a */ /* 0x000fe40000000000 */
[----:B------:R-:W-:Y:S01]  /*0ce0*/  LEA R72, R72, R23, 0x6 ;  /* 0x0000001748487211 */ /* 0x000fe200078e30ff */
[----:B------:R-:W-:Y:S01]  /*0cf0*/  IMAD.IADD R23, R29, 0x1, R26 ;  /* 0x000000011d177824 */ /* 0x000fe200078e021a */
[----:B------:R-:W-:Y:S01]  /*0d00*/  MOV R31, c[0x0][0x1b8] ;  /* 0x00006e00001f7a02 */ /* 0x000fe20000000f00 */
[----:B------:R-:W-:Y:S01]  /*0d10*/  IMAD.HI R26, R21, 0x2, RZ ;  /* 0x00000002151a7827 */ /* 0x000fe200078e02ff */
[----:B------:R-:W-:Y:S02]  /*0d20*/  LEA R21, R22, R19, 0x5 ;  /* 0x0000001316157211 */ /* 0x000fe400078e28ff */
[----:B------:R-:W-:Y:S01]  /*0d30*/  SHF.R.U32.HI R17, RZ, 0x7, R0 ;  /* 0x00000007ff117819 */ /* 0x000fe20000011600 */
[----:B------:R-:W-:Y:S01]  /*0d40*/  IMAD R19, R9, c[0x0][0x1b8], RZ ;  /* 0x00006e0009137a24 */ /* 0x000fe200078e02ff */
[----:B------:R-:W-:-:S02]  /*0d50*/  IADD3.X R29, R26, c[0x0][0x174], R15, P4, P5 ;  /* 0x00005d001a1d7a10 */ /* 0x000fc400027ea40f */
[----:B------:R-:W-:Y:S02]  /*0d60*/  LOP3.LUT R25, R25, 0x10, R70, 0x78, !PT ;  /* 0x0000001019197812 */ /* 0x000fe400078e7846 */
[----:B------:R-:W-:Y:S02]  /*0d70*/  LEA R22, R31, R19, 0x4 ;  /* 0x000000131f167211 */ /* 0x000fe400078e20ff */
[----:B------:R-:W-:Y:S01]  /*0d80*/  SGXT.U32 R17, R17, 0x1 ;  /* 0x000000011111781a */ /* 0x000fe20000000000 */
[----:B------:R-:W-:Y:S01]  /*0d90*/  IMAD R74, R74, 0x20, R25 ;  /* 0x000000204a4a7824 */ /* 0x000fe200078e0219 */
[C---:B------:R-:W-:Y:S02]  /*0da0*/  LEA.HI R15, R0.reuse, 0x30, RZ, 0x1c ;  /* 0x00000030000f7811 */ /* 0x040fe400078fe0ff */
[----:B------:R-:W-:Y:S01]  /*0db0*/  LEA R24, R31, R22, 0x4 ;  /* 0x000000161f187211 */ /* 0x000fe200078e20ff */
[----:B------:R-:W-:Y:S01]  /*0dc0*/  IMAD R17, R17, c[0x0][0x1a4], RZ ;  /* 0x0000690011117a24 */ /* 0x000fe200078e02ff */
[----:B------:R-:W-:Y:S01]  /*0dd0*/  LEA.HI R9, R0, 0x70, RZ, 0x1c ;  /* 0x0000007000097811 */ /* 0x000fe200078fe0ff */
[----:B------:R-:W-:Y:S01]  /*0de0*/  IMAD R25, R15, c[0x0][0x1b8], RZ ;  /* 0x00006e000f197a24 */ /* 0x000fe200078e02ff */
[-C--:B------:R-:W-:Y:S01]  /*0df0*/  LEA R102, P3, R22, R92.reuse, 0x1 ;  /* 0x0000005c16667211 */ /* 0x080fe200078608ff */
[----:B------:R-:W-:Y:S01]  /*0e00*/  IMAD R26, R31, 0x20, R24 ;  /* 0x000000201f1a7824 */ /* 0x000fe200078e0218 */
[-C--:B------:R-:W-:Y:S01]  /*0e10*/  LEA R104, P1, R19, R92.reuse, 0x1 ;  /* 0x0000005c13687211 */ /* 0x080fe200078208ff */
[----:B------:R-:W-:Y:S01]  /*0e20*/  IMAD R15, R32, 0x2, R17 ;  /* 0x00000002200f7824 */ /* 0x000fe200078e0211 */
[----:B------:R-:W-:Y:S01]  /*0e30*/  LEA R98, P4, R25, R92, 0x1 ;  /* 0x0000005c19627211 */ /* 0x000fe200078808ff */
[----:B------:R-:W-:Y:S01]  /*0e40*/  IMAD R27, R9, c[0x0][0x1b8], RZ ;  /* 0x00006e00091b7a24 */ /* 0x000fe200078e02ff */
[----:B------:R-:W-:Y:S01]  /*0e50*/  LEA.HI.X.SX32 R103, R22, R29, 0x1, P3 ;  /* 0x0000001d16677211 */ /* 0x000fe200018f0eff */
[----:B------:R-:W-:Y:S01]  /*0e60*/  IMAD R9, R32, 0x2, R15 ;  /* 0x0000000220097824 */ /* 0x000fe200078e020f */
[----:B------:R-:W-:-:S02]  /*0e70*/  LEA R22, R31, R26, 0x4 ;  /* 0x0000001a1f167211 */ /* 0x000fc400078e20ff */
[-C--:B------:R-:W-:Y:S02]  /*0e80*/  LEA.HI.X.SX32 R99, R25, R29.reuse, 0x1, P4 ;  /* 0x0000001d19637211 */ /* 0x080fe400020f0eff */
[-C--:B------:R-:W-:Y:S01]  /*0e90*/  LEA.HI.X.SX32 R105, R19, R29.reuse, 0x1, P1 ;  /* 0x0000001d13697211 */ /* 0x080fe200008f0eff */
[----:B------:R-:W-:Y:S01]  /*0ea0*/  IMAD R19, R32, 0x2, R9 ;  /* 0x0000000220137824 */ /* 0x000fe200078e0209 */
[C---:B------:R-:W-:Y:S02]  /*0eb0*/  LEA R94, P4, R22.reuse, R92, 0x1 ;  /* 0x0000005c165e7211 */ /* 0x040fe400078808ff */
[----:B------:R-:W-:Y:S02]  /*0ec0*/  LEA R25, R31, R22, 0x4 ;  /* 0x000000161f197211 */ /* 0x000fe400078e20ff */
[----:B------:R-:W-:Y:S01]  /*0ed0*/  LEA.HI.X.SX32 R95, R22, R29, 0x1, P4 ;  /* 0x0000001d165f7211 */ /* 0x000fe200020f0eff */
[----:B------:R-:W-:Y:S01]  /*0ee0*/  IMAD R22, R32, 0x2, R19 ;  /* 0x0000000220167824 */ /* 0x000fe200078e0213 */
[----:B------:R-:W-:-:S02]  /*0ef0*/  LEA R100, P1, R24, R92, 0x1 ;  /* 0x0000005c18647211 */ /* 0x000fc400078208ff */
[----:B------:R-:W-:Y:S02]  /*0f00*/  LEA R90, P5, R27, R92, 0x1 ;  /* 0x0000005c1b5a7211 */ /* 0x000fe400078a08ff */
[----:B------:R-:W-:Y:S02]  /*0f10*/  LEA.HI.X.SX32 R101, R24, R29, 0x1, P1 ;  /* 0x0000001d18657211 */ /* 0x000fe400008f0eff */
[----:B------:R-:W-:Y:S02]  /*0f20*/  LEA R120, P1, R17, R106, 0x1 ;  /* 0x0000006a11787211 */ /* 0x000fe400078208ff */
[----:B------:R-:W-:Y:S02]  /*0f30*/  LEA R24, R32, R22, 0x1 ;  /* 0x0000001620187211 */ /* 0x000fe400078e08ff */
[----:B------:R-:W-:Y:S02]  /*0f40*/  LEA R96, P3, R26, R92, 0x1 ;  /* 0x0000005c1a607211 */ /* 0x000fe400078608ff */
[----:B------:R-:W-:-:S02]  /*0f50*/  SHF.R.S32.HI R28, RZ, 0x6, R0 ;  /* 0x00000006ff1c7819 */ /* 0x000fc40000011400 */
[-C--:B------:R-:W-:Y:S02]  /*0f60*/  LEA.HI.X.SX32 R91, R27, R29.reuse, 0x1, P5 ;  /* 0x0000001d1b5b7211 */ /* 0x080fe400028f0eff */
[----:B------:R-:W-:Y:S01]  /*0f70*/  LEA.HI.X.SX32 R121, R17, R30, 0x1, P1 ;  /* 0x0000001e11797211 */ /* 0x000fe200008f0eff */
[----:B------:R-:W-:Y:S01]  /*0f80*/  IMAD R17, R32, 0x2, R24 ;  /* 0x0000000220117824 */ /* 0x000fe200078e0218 */
[----:B------:R-:W-:Y:S02]  /*0f90*/  LEA R92, P5, R25, R92, 0x1 ;  /* 0x0000005c195c7211 */ /* 0x000fe400078a08ff */
[----:B------:R-:W-:Y:S02]  /*0fa0*/  LEA.HI.X.SX32 R97, R26, R29, 0x1, P3 ;  /* 0x0000001d1a617211 */ /* 0x000fe400018f0eff */
[----:B------:R-:W-:Y:S01]  /*0fb0*/  LEA R116, P1, R9, R106, 0x1 ;  /* 0x0000006a09747211 */ /* 0x000fe200078208ff */
[----:B------:R-:W-:Y:S01]  /*0fc0*/  CS2R R26, SRZ ;  /* 0x00000000001a7805 */ /* 0x000fe2000001ff00 */
[----:B------:R-:W-:-:S02]  /*0fd0*/  SGXT R28, R28, 0x1 ;  /* 0x000000011c1c781a */ /* 0x000fc40000000200 */
[-C--:B------:R-:W-:Y:S02]  /*0fe0*/  LEA R118, P3, R15, R106.reuse, 0x1 ;  /* 0x0000006a0f767211 */ /* 0x080fe400078608ff */
[----:B------:R-:W-:Y:S02]  /*0ff0*/  LEA R114, P4, R19, R106, 0x1 ;  /* 0x0000006a13727211 */ /* 0x000fe400078808ff */
[----:B------:R-:W-:Y:S02]  /*1000*/  LEA.HI.X.SX32 R93, R25, R29, 0x1, P5 ;  /* 0x0000001d195d7211 */ /* 0x000fe400028f0eff */
[-C--:B------:R-:W-:Y:S02]  /*1010*/  LEA.HI.X.SX32 R117, R9, R30.reuse, 0x1, P1 ;  /* 0x0000001e09757211 */ /* 0x080fe400008f0eff */
[----:B------:R-:W-:Y:S02]  /*1020*/  LOP3.LUT R25, R28, 0x90, RZ, 0xc0, !PT ;  /* 0x000000901c197812 */ /* 0x000fe400078ec0ff */
[----:B------:R-:W-:Y:S01]  /*1030*/  LEA.HI.X.SX32 R119, R15, R30, 0x1, P3 ;  /* 0x0000001e0f777211 */ /* 0x000fe200018f0eff */
[----:B------:R-:W-:Y:S01]  /*1040*/  CS2R R28, SRZ ;  /* 0x00000000001c7805 */ /* 0x000fe2000001ff00 */
[----:B------:R-:W-:-:S02]  /*1050*/  LEA R9, R32, R17, 0x1 ;  /* 0x0000001120097211 */ /* 0x000fc400078e08ff */
[----:B------:R-:W-:Y:S01]  /*1060*/  LEA R112, P1, R22, R106, 0x1 ;  /* 0x0000006a16707211 */ /* 0x000fe200078208ff */
[----:B------:R-:W-:Y:S01]  /*1070*/  CS2R R32, SRZ ;  /* 0x0000000000207805 */ /* 0x000fe2000001ff00 */
[----:B------:R-:W-:Y:S02]  /*1080*/  SHF.R.U32.HI R15, RZ, 0x3, R0 ;  /* 0x00000003ff0f7819 */ /* 0x000fe40000011600 */
[----:B------:R-:W-:Y:S01]  /*1090*/  LEA.HI.X.SX32 R115, R19, R30, 0x1, P4 ;  /* 0x0000001e13737211 */ /* 0x000fe200020f0eff */
[----:B------:R-:W-:Y:S01]  /*10a0*/  IMAD.MOV.U32 R19, RZ, RZ, RZ ;  /* 0x000000ffff137224 */ /* 0x000fe200078e00ff */
[-C--:B------:R-:W-:Y:S02]  /*10b0*/  LEA R110, P3, R24, R106.reuse, 0x1 ;  /* 0x0000006a186e7211 */ /* 0x080fe400078608ff */
[-C--:B------:R-:W-:Y:S02]  /*10c0*/  LEA R108, P4, R17, R106.reuse, 0x1 ;  /* 0x0000006a116c7211 */ /* 0x080fe400078808ff */
[----:B------:R-:W-:-:S02]  /*10d0*/  LEA R106, P5, R9, R106, 0x1 ;  /* 0x0000006a096a7211 */ /* 0x000fc400078a08ff */
[-C--:B------:R-:W-:Y:S02]  /*10e0*/  LEA.HI.X.SX32 R113, R22, R30.reuse, 0x1, P1 ;  /* 0x0000001e16717211 */ /* 0x080fe400008f0eff */
[----:B------:R-:W-:Y:S02]  /*10f0*/  LOP3.LUT R68, R25, 0x17e, R70, 0x78, !PT ;  /* 0x0000017e19447812 */ /* 0x000fe400078e7846 */
[----:B------:R-:W-:Y:S02]  /*1100*/  LOP3.LUT R70, R70, 0x38, RZ, 0xc0, !PT ;  /* 0x0000003846467812 */ /* 0x000fe400078ec0ff */
[----:B------:R-:W-:Y:S02]  /*1110*/  LOP3.LUT P1, RZ, R0, 0x1, RZ, 0xc0, !PT ;  /* 0x0000000100ff7812 */ /* 0x000fe4000782c0ff */
[----:B------:R-:W-:Y:S02]  /*1120*/  LOP3.LUT R15, R15, 0x4, RZ, 0xc0, !PT ;  /* 0x000000040f0f7812 */ /* 0x000fe400078ec0ff */
[----:B------:R-:W-:-:S02]  /*1130*/  LEA.HI.X.SX32 R111, R24, R30, 0x1, P3 ;  /* 0x0000001e186f7211 */ /* 0x000fc400018f0eff */
[-C--:B------:R-:W-:Y:S01]  /*1140*/  LEA.HI.X.SX32 R109, R17, R30.reuse, 0x1, P4 ;  /* 0x0000001e116d7211 */ /* 0x080fe200020f0eff */
[----:B------:R-:W-:Y:S01]  /*1150*/  CS2R R24, SRZ ;  /* 0x0000000000187805 */ /* 0x000fe2000001ff00 */
[----:B------:R-:W-:Y:S02]  /*1160*/  LEA.HI.X.SX32 R107, R9, R30, 0x1, P5 ;  /* 0x0000001e096b7211 */ /* 0x000fe400028f0eff */
[----:B------:R-:W-:Y:S01]  /*1170*/  ISETP.GE.U32.AND P3, PT, R84, 0x40, PT ;  /* 0x000000405400780c */ /* 0x000fe20003f66070 */
[----:B------:R-:W-:Y:S01]  /*1180*/  CS2R R30, SRZ ;  /* 0x00000000001e7805 */ /* 0x000fe2000001ff00 */
[----:B------:R-:W-:Y:S02]  /*1190*/  MOV R88, 0xff800000 ;  /* 0xff80000000587802 */ /* 0x000fe40000000f00 */
[----:B------:R-:W-:Y:S02]  /*11a0*/  MOV R17, RZ ;  /* 0x000000ff00117202 */ /* 0x000fe40000000f00 */
[----:B------:R-:W-:-:S02]  /*11b0*/  MOV R86, 0xff800000 ;  /* 0xff80000000567802 */ /* 0x000fc40000000f00 */
[----:B------:R-:W-:Y:S02]  /*11c0*/  MOV R9, RZ ;  /* 0x000000ff00097202 */ /* 0x000fe40000000f00 */
[----:B------:R-:W-:Y:S02]  /*11d0*/  MOV R80, 0x3f800000 ;  /* 0x3f80000000507802 */ /* 0x000fe40000000f00 */
[C---:B------:R-:W-:Y:S02]  /*11e0*/  ISETP.LT.U32.AND P0, PT, R84.reuse, 0x40, !P0 ;  /* 0x000000405400780c */ /* 0x040fe40004701070 */
[----:B------:R-:W-:Y:S02]  /*11f0*/  ISETP.LT.U32.AND P1, PT, R84, 0x40, !P1 ;  /* 0x000000405400780c */ /* 0x000fe40004f21070 */
[----:B------:R-:W-:Y:S02]  /*1200*/  IADD3 R69, R70, R15, RZ ;  /* 0x0000000f46457210 */ /* 0x000fe40007ffe0ff */
[----:B------:R-:W-:-:S02]  /*1210*/  LOP3.LUT R77, R78, 0x20, RZ, 0x3c, !PT ;  /* 0x000000204e4d7812 */ /* 0x000fc400078e3cff */
[C---:B------:R-:W-:Y:S02]  /*1220*/  LOP3.LUT R76, R78.reuse, 0x40, RZ, 0x3c, !PT ;  /* 0x000000404e4c7812 */ /* 0x040fe400078e3cff */
[----:B------:R-:W-:Y:S02]  /*1230*/  LOP3.LUT R75, R78, 0x60, RZ, 0x3c, !PT ;  /* 0x000000604e4b7812 */ /* 0x000fe400078e3cff */
[----:B------:R-:W-:Y:S02]  /*1240*/  LOP3.LUT R22, R13, 0x10, R0, 0x78, !PT ;  /* 0x000000100d167812 */ /* 0x000fe400078e7800 */
[----:B------:R-:W-:Y:S02]  /*1250*/  LOP3.LUT R71, R72, 0x40, RZ, 0x3c, !PT ;  /* 0x0000004048477812 */ /* 0x000fe400078e3cff */
[----:B------:R-:W-:Y:S02]  /*1260*/  LOP3.LUT R73, R74, 0x20, RZ, 0x3c, !PT ;  /* 0x000000204a497812 */ /* 0x000fe400078e3cff */
.L_x_1:
[----:B------:R-:W-:-:S04]  /*1270*/  IMAD.WIDE R54, R19, 0x2, R120 ;  /* 0x0000000213367825 */ /* 0x000fc800078e0278 */
[C---:B------:R-:W-:Y:S02]  /*1280*/  IMAD.WIDE R50, R19.reuse, 0x2, R112 ;  /* 0x0000000213327825 */ /* 0x040fe400078e0270 */
[----:B------:R-:W2:Y:S02]  /*1290*/  LDG.E.U16 R55, [R54.64] ;  /* 0x0000000436377981 */ /* 0x000ea4000c1e1500 */
[C---:B------:R-:W-:Y:S02]  /*12a0*/  IMAD.WIDE R44, R19.reuse, 0x2, R110 ;  /* 0x00000002132c7825 */ /* 0x040fe400078e026e */
[----:B------:R-:W3:Y:S02]  /*12b0*/  LDG.E.U16 R51, [R50.64] ;  /* 0x0000000432337981 */ /* 0x000ee4000c1e1500 */
[C---:B------:R-:W-:Y:S02]  /*12c0*/  IMAD.WIDE R52, R19.reuse, 0x2, R118 ;  /* 0x0000000213347825 */ /* 0x040fe400078e0276 */
[----:B------:R-:W4:Y:S02]  /*12d0*/  LDG.E.U16 R44, [R44.64] ;  /* 0x000000042c2c7981 */ /* 0x000f24000c1e1500 */
[----:B------:R-:W-:-:S02]  /*12e0*/  IMAD.WIDE R48, R19, 0x2, R116 ;  /* 0x0000000213307825 */ /* 0x000fc400078e0274 */
[----:B------:R-:W5:Y:S02]  /*12f0*/  LDG.E.U16 R56, [R52.64] ;  /* 0x0000000434387981 */ /* 0x000f64000c1e1500 */
[C---:B------:R-:W-:Y:S02]  /*1300*/  IMAD.WIDE R42, R19.reuse, 0x2, R108 ;  /* 0x00000002132a7825 */ /* 0x040fe400078e026c */
[----:B------:R-:W5:Y:S02]  /*1310*/  LDG.E.U16 R57, [R48.64] ;  /* 0x0000000430397981 */ /* 0x000f64000c1e1500 */
[C---:B------:R-:W-:Y:S02]  /*1320*/  IMAD.WIDE R46, R19.reuse, 0x2, R114 ;  /* 0x00000002132e7825 */ /* 0x040fe400078e0272 */
[----:B------:R-:W5:Y:S02]  /*1330*/  LDG.E.U16 R59, [R42.64] ;  /* 0x000000042a3b7981 */ /* 0x000f64000c1e1500 */
[----:B------:R-:W-:-:S02]  /*1340*/  IMAD.WIDE R40, R19, 0x2, R106 ;  /* 0x0000000213287825 */ /* 0x000fc400078e026a */
[----:B------:R-:W5:Y:S04]  /*1350*/  LDG.E.U16 R58, [R46.64] ;  /* 0x000000042e3a7981 */ /* 0x000f68000c1e1500 */
[----:B------:R-:W5:Y:S04]  /*1360*/  LDG.E.U16 R122, [R40.64] ;  /* 0x00000004287a7981 */ /* 0x000f68000c1e1500 */
[----:B------:R-:W-:Y:S06]  /*1370*/  BAR.SYNC.DEFER_BLOCKING 0x0 ;  /* 0x0000000000007b1d */ /* 0x000fec0000010000 */
[----:B--2---:R-:W-:Y:S04]  /*1380*/  STS.U16 [R78+0x2000], R55 ;  /* 0x002000374e007388 */ /* 0x004fe80000000400 */
[----:B---3--:R-:W-:Y:S04]  /*1390*/  STS.U16 [R78+0x2800], R51 ;  /* 0x002800334e007388 */ /* 0x008fe80000000400 */
[----:B----4-:R-:W-:Y:S04]  /*13a0*/  STS.U16 [R77+0x2a00], R44 ;  /* 0x002a002c4d007388 */ /* 0x010fe80000000400 */
[----:B-----5:R-:W-:Y:S04]  /*13b0*/  STS.U16 [R77+0x2200], R56 ;  /* 0x002200384d007388 */ /* 0x020fe80000000400 */
[----:B------:R-:W-:Y:S04]  /*13c0*/  STS.U16 [R76+0x2400], R57 ;  /* 0x002400394c007388 */ /* 0x000fe80000000400 */
[----:B------:R-:W-:Y:S04]  /*13d0*/  STS.U16 [R76+0x2c00], R59 ;  /* 0x002c003b4c007388 */ /* 0x000fe80000000400 */
[----:B------:R-:W-:Y:S04]  /*13e0*/  STS.U16 [R75+0x2600], R58 ;  /* 0x0026003a4b007388 */ /* 0x000fe80000000400 */
[----:B------:R-:W-:Y:S04]  /*13f0*/  STS.U16 [R75+0x2e00], R122 ;  /* 0x002e007a4b007388 */ /* 0x000fe80000000400 */
[----:B------:R-:W-:Y:S06]  /*1400*/  BAR.SYNC.DEFER_BLOCKING 0x0 ;  /* 0x0000000000007b1d */ /* 0x000fec0000010000 */
[----:B------:R-:W-:Y:S04]  /*1410*/  LDSM.16.MT88.4 R60, [R74] ;  /* 0x000000004a3c783b */ /* 0x000fe80000004200 */
[----:B------:R-:W0:Y:S04]  /*1420*/  LDSM.16.M88.4 R40, [R72+0x2000] ;  /* 0x002000004828783b */ /* 0x000e280000000200 */
[----:B------:R-:W1:Y:S04]  /*1430*/  LDSM.16.MT88.4 R52, [R73] ;  /* 0x000000004934783b */ /* 0x000e680000004200 */
[----:B------:R-:W2:Y:S04]  /*1440*/  LDSM.16.MT88.4 R48, [R74+0x400] ;  /* 0x000400004a30783b */ /* 0x000ea80000004200 */
[----:B------:R-:W3:Y:S04]  /*1450*/  LDSM.16.MT88.4 R64, [R73+0x400] ;  /* 0x000400004940783b */ /* 0x000ee80000004200 */
[----:B------:R-:W-:Y:S04]  /*1460*/  LDSM.16.MT88.4 R44, [R74+0x800] ;  /* 0x000800004a2c783b */ /* 0x000fe80000004200 */
[----:B------:R-:W4:Y:S01]  /*1470*/  LDSM.16.M88.4 R56, [R71+0x2000] ;  /* 0x002000004738783b */ /* 0x000f220000000200 */
[-C--:B0-----:R-:W-:Y:S08]  /*1480*/  HMMA.16816.F32.BF16 R60, R60, R40.reuse, RZ ;  /* 0x000000283c3c723c */ /* 0x081ff000000418ff */
[----:B-1----:R-:W-:Y:S11]  /*1490*/  HMMA.16816.F32.BF16 R52, R52, R40, RZ ;  /* 0x000000283434723c */ /* 0x002ff600000418ff */
[----:B------:R-:W-:Y:S05]  /*14a0*/  @!UPT UIADD3 URZ, URZ, URZ, URZ ;  /* 0x0000003f3f3ff290 */ /* 0x000fea000fffe03f */
[-C--:B--2---:R-:W-:Y:S01]  /*14b0*/  HMMA.16816.F32.BF16 R48, R48, R42.reuse, R60 ;  /* 0x0000002a3030723c */ /* 0x084fe2000004183c */
[----:B------:R-:W-:Y:S07]  /*14c0*/  LDSM.16.MT88.4 R60, [R73+0xc00] ;  /* 0x000c0000493c783b */ /* 0x000fee0000004200 */
[----:B---3--:R-:W-:Y:S01]  /*14d0*/  HMMA.16816.F32.BF16 R64, R64, R42, R52 ;  /* 0x0000002a4040723c */ /* 0x008fe20000041834 */
[----:B------:R-:W0:Y:S04]  /*14e0*/  LDSM.16.MT88.4 R40, [R73+0x800] ;  /* 0x000800004928783b */ /* 0x000e280000004200 */
[----:B------:R-:W1:Y:S11]  /*14f0*/  LDSM.16.MT88.4 R52, [R74+0xc00] ;  /* 0x000c00004a34783b */ /* 0x000e760000004200 */
[-C--:B----4-:R-:W-:Y:S01]  /*1500*/  HMMA.16816.F32.BF16 R44, R44, R56.reuse, R48 ;  /* 0x000000382c2c723c */ /* 0x090fe20000041830 */
[----:B------:R-:W-:Y:S07]  /*1510*/  LDSM.16.MT88.4 R48, [R74+0x1000] ;  /* 0x001000004a30783b */ /* 0x000fee0000004200 */
[----:B0-----:R-:W-:Y:S01]  /*1520*/  HMMA.16816.F32.BF16 R64, R40, R56, R64 ;  /* 0x000000382840723c */ /* 0x001fe20000041840 */
[----:B------:R-:W-:Y:S11]  /*1530*/  LDSM.16.MT88.4 R40, [R73+0x1000] ;  /* 0x001000004928783b */ /* 0x000ff60000004200 */
[----:B------:R-:W-:Y:S04]  /*1540*/  @!UPT UIADD3 URZ, URZ, URZ, URZ ;  /* 0x0000003f3f3ff290 */ /* 0x000fe8000fffe03f */
[-C--:B-1----:R-:W-:Y:S01]  /*1550*/  HMMA.16816.F32.BF16 R52, R52, R58.reuse, R44 ;  /* 0x0000003a3434723c */ /* 0x082fe2000004182c */
[----:B------:R-:W0:Y:S07]  /*1560*/  LDSM.16.M88.4 R44, [R72+0x2080] ;  /* 0x00208000482c783b */ /* 0x000e2e0000000200 */
[----:B------:R-:W-:Y:S01]  /*1570*/  HMMA.16816.F32.BF16 R60, R60, R58, R64 ;  /* 0x0000003a3c3c723c */ /* 0x000fe20000041840 */
[----:B------:R-:W1:Y:S04]  /*1580*/  LDSM.16.MT88.4 R56, [R74+0x1400] ;  /* 0x001400004a38783b */ /* 0x000e680000004200 */
[----:B------:R-:W2:Y:S11]  /*1590*/  LDSM.16.MT88.4 R64, [R73+0x1400] ;  /* 0x001400004940783b */ /* 0x000eb60000004200 */
[-C--:B0-----:R-:W-:Y:S01]  /*15a0*/  HMMA.16816.F32.BF16 R48, R48, R44.reuse, R52 ;  /* 0x0000002c3030723c */ /* 0x081fe20000041834 */
[----:B------:R-:W-:Y:S07]  /*15b0*/  LDSM.16.M88.4 R52, [R71+0x2080] ;  /* 0x002080004734783b */ /* 0x000fee0000000200 */
[----:B------:R-:W-:Y:S01]  /*15c0*/  HMMA.16816.F32.BF16 R40, R40, R44, R60 ;  /* 0x0000002c2828723c */ /* 0x000fe2000004183c */
[----:B------:R-:W0:Y:S11]  /*15d0*/  LDSM.16.MT88.4 R60, [R74+0x1800] ;  /* 0x001800004a3c783b */ /* 0x000e360000004200 */
[----:B------:R-:W-:Y:S04]  /*15e0*/  @!UPT UIADD3 URZ, URZ, URZ, URZ ;  /* 0x0000003f3f3ff290 */ /* 0x000fe8000fffe03f */
[-C--:B-1----:R-:W-:Y:S01]  /*15f0*/  HMMA.16816.F32.BF16 R48, R56, R46.reuse, R48 ;  /* 0x0000002e3830723c */ /* 0x082fe20000041830 */
[----:B------:R-:W1:Y:S07]  /*1600*/  LDSM.16.MT88.4 R56, [R73+0x1800] ;  /* 0x001800004938783b */ /* 0x000e6e0000004200 */
[----:B--2---:R-:W-:Y:S01]  /*1610*/  HMMA.16816.F32.BF16 R40, R64, R46, R40 ;  /* 0x0000002e4028723c */ /* 0x004fe20000041828 */
[----:B------:R-:W2:Y:S11]  /*1620*/  LDSM.16.MT88.4 R44, [R74+0x1c00] ;  /* 0x001c00004a2c783b */ /* 0x000eb60000004200 */
[----:B------:R-:W-:Y:S04]  /*1630*/  @!UPT UIADD3 URZ, URZ, URZ, URZ ;  /* 0x0000003f3f3ff290 */ /* 0x000fe8000fffe03f */
[-C--:B0-----:R-:W-:Y:S01]  /*1640*/  HMMA.16816.F32.BF16 R48, R60, R52.reuse, R48 ;  /* 0x000000343c30723c */ /* 0x081fe20000041830 */
[----:B------:R-:W0:Y:S07]  /*1650*/  LDSM.16.MT88.4 R60, [R73+0x1c00] ;  /* 0x001c0000493c783b */ /* 0x000e2e0000004200 */
[----:B-1----:R-:W-:Y:S11]  /*1660*/  HMMA.16816.F32.BF16 R40, R56, R52, R40 ;  /* 0x000000343828723c */ /* 0x002ff60000041828 */
[----:B------:R-:W-:Y:S05]  /*1670*/  @!UPT UIADD3 URZ, URZ, URZ, URZ ;  /* 0x0000003f3f3ff290 */ /* 0x000fea000fffe03f */
[-C--:B--2---:R-:W-:Y:S08]  /*1680*/  HMMA.16816.F32.BF16 R44, R44, R54.reuse, R48 ;  /* 0x000000362c2c723c */ /* 0x084ff00000041830 */
[----:B0-----:R-:W-:Y:S11]  /*1690*/  HMMA.16816.F32.BF16 R40, R60, R54, R40 ;  /* 0x000000363c28723c */ /* 0x001ff60000041828 */
[----:B------:R-:W-:Y:S05]  /*16a0*/  @!UPT UIADD3 URZ, URZ, URZ, URZ ;  /* 0x0000003f3f3ff290 */ /* 0x000fea000fffe03f */
[----:B------:R-:W-:Y:S02]  /*16b0*/  FMUL R48, R44, c[0x0][0x188] ;  /* 0x000062002c307a20 */ /* 0x000fe40000400000 */
[----:B------:R-:W-:Y:S02]  /*16c0*/  FMUL R49, R45, c[0x0][0x188] ;  /* 0x000062002d317a20 */ /* 0x000fe40000400000 */
[----:B------:R-:W-:Y:S02]  /*16d0*/  FMUL R50, R46, c[0x0][0x188] ;  /* 0x000062002e327a20 */ /* 0x000fe40000400000 */
[----:B------:R-:W-:Y:S01]  /*16e0*/  FMUL R51, R47, c[0x0][0x188] ;  /* 0x000062002f337a20 */ /* 0x000fe20000400000 */
[----:B------:R-:W-:-:S04]  /*16f0*/  FMNMX R48, R48, R49, !PT ;  /* 0x0000003130307209 */ /* 0x000fc80007800000 */
[----:B------:R-:W-:Y:S01]  /*1700*/  FMNMX R50, R50, R51, !PT ;  /* 0x0000003332327209 */ /* 0x000fe20007800000 */
[----:B------:R-:W-:Y:S02]  /*1710*/  FMUL R52, R40, c[0x0][0x188] ;  /* 0x0000620028347a20 */ /* 0x000fe40000400000 */
[----:B------:R-:W-:Y:S02]  /*1720*/  FMUL R53, R41, c[0x0][0x188] ;  /* 0x0000620029357a20 */ /* 0x000fe40000400000 */
[----:B------:R-:W-:Y:S02]  /*1730*/  FMUL R54, R42, c[0x0][0x188] ;  /* 0x000062002a367a20 */ /* 0x000fe40000400000 */
[----:B------:R-:W-:Y:S01]  /*1740*/  FMUL R55, R43, c[0x0][0x188] ;  /* 0x000062002b377a20 */ /* 0x000fe20000400000 */
[----:B------:R-:W-:-:S04]  /*1750*/  FMNMX R52, R52, R53, !PT ;  /* 0x0000003534347209 */ /* 0x000fc80007800000 */
[----:B------:R-:W-:Y:S01]  /*1760*/  FMNMX R54, R54, R55, !PT ;  /* 0x0000003736367209 */ /* 0x000fe20007800000 */
[----:B------:R-:W0:Y:S04]  /*1770*/  SHFL.BFLY PT, R49, R48, 0x2, 0x1f ;  /* 0x0c401f0030317f89 */ /* 0x000e2800000e0000 */
[----:B------:R-:W1:Y:S04]  /*1780*/  SHFL.BFLY PT, R51, R50, 0x2, 0x1f ;  /* 0x0c401f0032337f89 */ /* 0x000e6800000e0000 */
[----:B------:R-:W2:Y:S04]  /*1790*/  SHFL.BFLY PT, R53, R52, 0x2, 0x1f ;  /* 0x0c401f0034357f89 */ /* 0x000ea800000e0000 */
[----:B------:R-:W3:Y:S01]  /*17a0*/  SHFL.BFLY PT, R55, R54, 0x2, 0x1f ;  /* 0x0c401f0036377f89 */ /* 0x000ee200000e0000 */
[----:B0-----:R-:W-:-:S02]  /*17b0*/  FMNMX R49, R48, R49, !PT ;  /* 0x0000003130317209 */ /* 0x001fc40007800000 */
[----:B-1----:R-:W-:Y:S02]  /*17c0*/  FMNMX R51, R50, R51, !PT ;  /* 0x0000003332337209 */ /* 0x002fe40007800000 */
[----:B--2---:R-:W-:Y:S01]  /*17d0*/  FMNMX R53, R52, R53, !PT ;  /* 0x0000003534357209 */ /* 0x004fe20007800000 */
[----:B------:R-:W-:Y:S01]  /*17e0*/  BAR.SYNC.DEFER_BLOCKING 0x0 ;  /* 0x0000000000007b1d */ /* 0x000fe20000010000 */
[----:B---3--:R-:W-:-:S05]  /*17f0*/  FMNMX R55, R54, R55, !PT ;  /* 0x0000003736377209 */ /* 0x008fca0007800000 */
[----:B------:R-:W0:Y:S04]  /*1800*/  SHFL.BFLY PT, R56, R49, 0x1, 0x1f ;  /* 0x0c201f0031387f89 */ /* 0x000e2800000e0000 */
[----:B------:R-:W1:Y:S04]  /*1810*/  SHFL.BFLY PT, R58, R51, 0x1, 0x1f ;  /* 0x0c201f00333a7f89 */ /* 0x000e6800000e0000 */
[----:B------:R-:W2:Y:S04]  /*1820*/  SHFL.BFLY PT, R60, R53, 0x1, 0x1f ;  /* 0x0c201f00353c7f89 */ /* 0x000ea800000e0000 */
[----:B------:R-:W3:Y:S01]  /*1830*/  SHFL.BFLY PT, R48, R55, 0x1, 0x1f ;  /* 0x0c201f0037307f89 */ /* 0x000ee200000e0000 */
[----:B0-----:R-:W-:-:S02]  /*1840*/  FMNMX R56, R49, R56, !PT ;  /* 0x0000003831387209 */ /* 0x001fc40007800000 */
[----:B-1----:R-:W-:Y:S02]  /*1850*/  FMNMX R58, R51, R58, !PT ;  /* 0x0000003a333a7209 */ /* 0x002fe40007800000 */
[----:B--2---:R-:W-:Y:S02]  /*1860*/  FMNMX R60, R53, R60, !PT ;  /* 0x0000003c353c7209 */ /* 0x004fe40007800000 */
[----:B---3--:R-:W-:Y:S01]  /*1870*/  FMNMX R48, R55, R48, !PT ;  /* 0x0000003037307209 */ /* 0x008fe20007800000 */
[----:B------:R-:W-:Y:S04]  /*1880*/  @P0 STS [R69+0x2000], R56 ;  /* 0x0020003845000388 */ /* 0x000fe80000000800 */
[----:B------:R-:W-:Y:S04]  /*1890*/  @P0 STS [R69+0x2040], R58 ;  /* 0x0020403a45000388 */ /* 0x000fe80000000800 */
[----:B------:R-:W-:Y:S04]  /*18a0*/  @P0 STS [R69+0x2080], R60 ;  /* 0x0020803c45000388 */ /* 0x000fe80000000800 */
[----:B------:R-:W-:Y:S04]  /*18b0*/  @P0 STS [R69+0x20c0], R48 ;  /* 0x0020c03045000388 */ /* 0x000fe80000000800 */
[----:B------:R-:W-:Y:S06]  /*18c0*/  BAR.SYNC.DEFER_BLOCKING 0x0 ;  /* 0x0000000000007b1d */ /* 0x000fec0000010000 */
[----:B------:R-:W0:Y:S04]  /*18d0*/  @!P3 LDS R13, [R84.X4+0x2000] ;  /* 0x00200000540db984 */ /* 0x000e280000004800 */
[----:B0-----:R-:W0:Y:S02]  /*18e0*/  SHFL.BFLY PT, R50, R13, 0x1, 0x1f ;  /* 0x0c201f000d327f89 */ /* 0x001e2400000e0000 */
[----:B0-----:R-:W-:-:S05]  /*18f0*/  FMNMX R49, R13, R50, !PT ;  /* 0x000000320d317209 */ /* 0x001fca0007800000 */
[----:B------:R-:W-:Y:S04]  /*1900*/  @P1 STS [R84.X4+0x2000], R49 ;  /* 0x0020003154001388 */ /* 0x000fe80000004800 */
[----:B------:R-:W-:Y:S06]  /*1910*/  BAR.SYNC.DEFER_BLOCKING 0x0 ;  /* 0x0000000000007b1d */ /* 0x000fec0000010000 */
[----:B------:R-:W0:Y:S04]  /*1920*/  LDS R53, [R70+0x2000] ;  /* 0x0020000046357984 */ /* 0x000e280000000800 */
[----:B------:R-:W1:Y:S04]  /*1930*/  LDS R52, [R70+0x2040] ;  /* 0x0020400046347984 */ /* 0x000e680000000800 */
[----:B------:R-:W2:Y:S04]  /*1940*/  LDS R55, [R70+0x2080] ;  /* 0x0020800046377984 */ /* 0x000ea80000000800 */
[----:B------:R-:W3:Y:S01]  /*1950*/  LDS R54, [R70+0x20c0] ;  /* 0x0020c00046367984 */ /* 0x000ee20000000800 */
[----:B0-----:R-:W-:-:S02]  /*1960*/  FMNMX R53, R53, R88, !PT ;  /* 0x0000005835357209 */ /* 0x001fc40007800000 */
[----:B-1----:R-:W-:Y:S02]  /*1970*/  FMNMX R52, R52, R87, !PT ;  /* 0x0000005734347209 */ /* 0x002fe40007800000 */
[----:B--2---:R-:W-:Y:S02]  /*1980*/  FMNMX R55, R55, R86, !PT ;  /* 0x0000005637377209 */ /* 0x004fe40007800000 */
[----:B---3--:R-:W-:Y:S01]  /*1990*/  FMNMX R54, R54, R85, !PT ;  /* 0x0000005536367209 */ /* 0x008fe20007800000 */
[--C-:B------:R-:W-:Y:S02]  /*19a0*/  FFMA R44, R44, c[0x0][0x188], -R53.reuse ;  /* 0x000062002c2c7a23 */ /* 0x100fe40000000835 */
[----:B------:R-:W-:Y:S02]  /*19b0*/  FFMA R45, R45, c[0x0][0x188], -R53 ;  /* 0x000062002d2d7a23 */ /* 0x000fe40000000835 */
[--C-:B------:R-:W-:Y:S02]  /*19c0*/  FFMA R46, R46, c[0x0][0x188], -R52.reuse ;  /* 0x000062002e2e7a23 */ /* 0x100fe40000000834 */
[----:B------:R-:W-:-:S02]  /*19d0*/  FFMA R47, R47, c[0x0][0x188], -R52 ;  /* 0x000062002f2f7a23 */ /* 0x000fc40000000834 */
[--C-:B------:R-:W-:Y:S02]  /*19e0*/  FFMA R40, R40, c[0x0][0x188], -R55.reuse ;  /* 0x0000620028287a23 */ /* 0x100fe40000000837 */
[----:B------:R-:W-:Y:S02]  /*19f0*/  FFMA R41, R41, c[0x0][0x188], -R55 ;  /* 0x0000620029297a23 */ /* 0x000fe40000000837 */
[--C-:B------:R-:W-:Y:S02]  /*1a00*/  FFMA R42, R42, c[0x0][0x188], -R54.reuse ;  /* 0x000062002a2a7a23 */ /* 0x100fe40000000836 */
[----:B------:R-:W-:Y:S02]  /*1a10*/  FFMA R43, R43, c[0x0][0x188], -R54 ;  /* 0x000062002b2b7a23 */ /* 0x000fe40000000836 */
[----:B------:R-:W-:Y:S02]  /*1a20*/  FMUL R44, R44, 1.4426950216293334961 ;  /* 0x3fb8aa3b2c2c7820 */ /* 0x000fe40000400000 */
[----:B------:R-:W-:-:S02]  /*1a30*/  FMUL R45, R45, 1.4426950216293334961 ;  /* 0x3fb8aa3b2d2d7820 */ /* 0x000fc40000400000 */
[----:B------:R-:W-:Y:S02]  /*1a40*/  FMUL R46, R46, 1.4426950216293334961 ;  /* 0x3fb8aa3b2e2e7820 */ /* 0x000fe40000400000 */
[----:B------:R-:W-:Y:S02]  /*1a50*/  FMUL R47, R47, 1.4426950216293334961 ;  /* 0x3fb8aa3b2f2f7820 */ /* 0x000fe40000400000 */
[----:B------:R-:W-:Y:S02]  /*1a60*/  FMUL R40, R40, 1.4426950216293334961 ;  /* 0x3fb8aa3b28287820 */ /* 0x000fe40000400000 */
[----:B------:R-:W-:Y:S02]  /*1a70*/  FMUL R41, R41, 1.4426950216293334961 ;  /* 0x3fb8aa3b29297820 */ /* 0x000fe40000400000 */
[----:B------:R-:W-:Y:S02]  /*1a80*/  FMUL R42, R42, 1.4426950216293334961 ;  /* 0x3fb8aa3b2a2a7820 */ /* 0x000fe40000400000 */
[----:B------:R-:W-:Y:S01]  /*1a90*/  FMUL R43, R43, 1.4426950216293334961 ;  /* 0x3fb8aa3b2b2b7820 */ /* 0x000fe20000400000 */
[----:B------:R-:W-:Y:S08]  /*1aa0*/  MUFU.EX2 R56, R44 ;  /* 0x0000002c00387308 */ /* 0x000ff00000000800 */
[----:B------:R-:W0:Y:S08]  /*1ab0*/  MUFU.EX2 R57, R45 ;  /* 0x0000002d00397308 */ /* 0x000e300000000800 */
[----:B------:R-:W-:Y:S08]  /*1ac0*/  MUFU.EX2 R58, R46 ;  /* 0x0000002e003a7308 */ /* 0x000ff00000000800 */
[----:B------:R-:W1:Y:S08]  /*1ad0*/  MUFU.EX2 R59, R47 ;  /* 0x0000002f003b7308 */ /* 0x000e700000000800 */
[----:B------:R-:W-:Y:S08]  /*1ae0*/  MUFU.EX2 R62, R40 ;  /* 0x00000028003e7308 */ /* 0x000ff00000000800 */
[----:B------:R-:W2:Y:S08]  /*1af0*/  MUFU.EX2 R65, R41 ;  /* 0x0000002900417308 */ /* 0x000eb00000000800 */
[----:B------:R-:W-:Y:S08]  /*1b00*/  MUFU.EX2 R64, R42 ;  /* 0x0000002a00407308 */ /* 0x000ff00000000800 */
[----:B------:R-:W3:Y:S01]  /*1b10*/  MUFU.EX2 R67, R43 ;  /* 0x0000002b00437308 */ /* 0x000ee20000000800 */
[----:B0-----:R-:W-:-:S02]  /*1b20*/  FADD R44, R56, R57 ;  /* 0x00000039382c7221 */ /* 0x001fc40000000000 */
[----:B-1----:R-:W-:Y:S02]  /*1b30*/  FADD R45, R58, R59 ;  /* 0x0000003b3a2d7221 */ /* 0x002fe40000000000 */
[----:B--2---:R-:W-:Y:S01]  /*1b40*/  FADD R40, R62, R65 ;  /* 0x000000413e287221 */ /* 0x004fe20000000000 */
[----:B------:R-:W0:Y:S04]  /*1b50*/  SHFL.BFLY PT, R47, R44, 0x2, 0x1f ;  /* 0x0c401f002c2f7f89 */ /* 0x000e2800000e0000 */
[----:B------:R-:W1:Y:S01]  /*1b60*/  SHFL.BFLY PT, R48, R45, 0x2, 0x1f ;  /* 0x0c401f002d307f89 */ /* 0x000e6200000e0000 */
[----:B---3--:R-:W-:-:S03]  /*1b70*/  FADD R46, R64, R67 ;  /* 0x00000043402e7221 */ /* 0x008fc60000000000 */
[----:B------:R-:W2:Y:S04]  /*1b80*/  SHFL.BFLY PT, R41, R40, 0x2, 0x1f ;  /* 0x0c401f0028297f89 */ /* 0x000ea800000e0000 */
[----:B------:R-:W3:Y:S01]  /*1b90*/  SHFL.BFLY PT, R49, R46, 0x2, 0x1f ;  /* 0x0c401f002e317f89 */ /* 0x000ee200000e0000 */
[----:B0-----:R-:W-:Y:S02]  /*1ba0*/  FADD R47, R44, R47 ;  /* 0x0000002f2c2f7221 */ /* 0x001fe40000000000 */
[----:B-1----:R-:W-:-:S03]  /*1bb0*/  FADD R48, R45, R48 ;  /* 0x000000302d307221 */ /* 0x002fc60000000000 */
[----:B------:R-:W0:Y:S01]  /*1bc0*/  SHFL.BFLY PT, R42, R47, 0x1, 0x1f ;  /* 0x0c201f002f2a7f89 */ /* 0x000e2200000e0000 */
[----:B--2---:R-:W-:Y:S02]  /*1bd0*/  FADD R43, R40, R41 ;  /* 0x00000029282b7221 */ /* 0x004fe40000000000 */
[----:B---3--:R-:W-:Y:S01]  /*1be0*/  FADD R49, R46, R49 ;  /* 0x000000312e317221 */ /* 0x008fe20000000000 */
[----:B------:R-:W1:Y:S04]  /*1bf0*/  SHFL.BFLY PT, R41, R48, 0x1, 0x1f ;  /* 0x0c201f0030297f89 */ /* 0x000e6800000e0000 */
[----:B------:R-:W2:Y:S04]  /*1c00*/  SHFL.BFLY PT, R50, R43, 0x1, 0x1f ;  /* 0x0c201f002b327f89 */ /* 0x000ea800000e0000 */
[----:B------:R-:W3:Y:S01]  /*1c10*/  SHFL.BFLY PT, R44, R49, 0x1, 0x1f ;  /* 0x0c201f00312c7f89 */ /* 0x000ee200000e0000 */
[----:B0-----:R-:W-:-:S03]  /*1c20*/  FADD R42, R47, R42 ;  /* 0x0000002a2f2a7221 */ /* 0x001fc60000000000 */
[----:B------:R-:W-:Y:S01]  /*1c30*/  BAR.SYNC.DEFER_BLOCKING 0x0 ;  /* 0x0000000000007b1d */ /* 0x000fe20000010000 */
[----:B-1----:R-:W-:Y:S02]  /*1c40*/  FADD R60, R48, R41 ;  /* 0x00000029303c7221 */ /* 0x002fe40000000000 */
[----:B--2---:R-:W-:Y:S02]  /*1c50*/  FADD R50, R43, R50 ;  /* 0x000000322b327221 */ /* 0x004fe40000000000 */
[----:B---3--:R-:W-:Y:S01]  /*1c60*/  FADD R66, R49, R44 ;  /* 0x0000002c31427221 */ /* 0x008fe20000000000 */
[----:B------:R-:W-:Y:S04]  /*1c70*/  @P0 STS [R69+0x2000], R42 ;  /* 0x0020002a45000388 */ /* 0x000fe80000000800 */
[----:B------:R-:W-:Y:S04]  /*1c80*/  @P0 STS [R69+0x2040], R60 ;  /* 0x0020403c45000388 */ /* 0x000fe80000000800 */
[----:B------:R-:W-:Y:S04]  /*1c90*/  @P0 STS [R69+0x2080], R50 ;  /* 0x0020803245000388 */ /* 0x000fe80000000800 */
[----:B------:R-:W-:Y:S04]  /*1ca0*/  @P0 STS [R69+0x20c0], R66 ;  /* 0x0020c04245000388 */ /* 0x000fe80000000800 */
[----:B------:R-:W-:Y:S06]  /*1cb0*/  BAR.SYNC.DEFER_BLOCKING 0x0 ;  /* 0x0000000000007b1d */ /* 0x000fec0000010000 */
[----:B------:R-:W0:Y:S04]  /*1cc0*/  @!P3 LDS R15, [R84.X4+0x2000] ;  /* 0x00200000540fb984 */ /* 0x000e280000004800 */
[----:B0-----:R-:W0:Y:S02]  /*1cd0*/  SHFL.BFLY PT, R40, R15, 0x1, 0x1f ;  /* 0x0c201f000f287f89 */ /* 0x001e2400000e0000 */
[----:B0-----:R-:W-:-:S05]  /*1ce0*/  FADD R51, R15, R40 ;  /* 0x000000280f337221 */ /* 0x001fca0000000000 */
[----:B------:R0:W-:Y:S01]  /*1cf0*/  @P1 STS [R84.X4+0x2000], R51 ;  /* 0x0020003354001388 */ /* 0x0001e20000004800 */
[----:B------:R-:W-:-:S03]  /*1d00*/  IMAD.WIDE R48, R17, 0x2, R104 ;  /* 0x0000000211307825 */ /* 0x000fc600078e0268 */
[----:B------:R-:W-:Y:S01]  /*1d10*/  BAR.SYNC.DEFER_BLOCKING 0x0 ;  /* 0x0000000000007b1d */ /* 0x000fe20000010000 */
[----:B------:R-:W-:-:S04]  /*1d20*/  IMAD.WIDE R46, R17, 0x2, R102 ;  /* 0x00000002112e7825 */ /* 0x000fc800078e0266 */
[----:B------:R-:W-:-:S04]  /*1d30*/  IMAD.WIDE R44, R17, 0x2, R100 ;  /* 0x00000002112c7825 */ /* 0x000fc800078e0264 */
[----:B------:R-:W-:-:S04]  /*1d40*/  IMAD.WIDE R42, R17, 0x2, R98 ;  /* 0x00000002112a7825 */ /* 0x000fc800078e0262 */
[----:B------:R-:W-:-:S04]  /*1d50*/  IMAD.WIDE R40, R17, 0x2, R96 ;  /* 0x0000000211287825 */ /* 0x000fc800078e0260 */
[----:B------:R-:W-:-:S04]  /*1d60*/  IMAD.WIDE R60, R17, 0x2, R94 ;  /* 0x00000002113c7825 */ /* 0x000fc800078e025e */
[C---:B0-----:R-:W-:Y:S01]  /*1d70*/  IMAD.WIDE R50, R17.reuse, 0x2, R92 ;  /* 0x0000000211327825 */ /* 0x041fe200078e025c */
[----:B------:R0:W2:Y:S04]  /*1d80*/  LDG.E.U16 R63, [R48.64] ;  /* 0x00000004303f7981 */ /* 0x0000a8000c1e1500 */
[----:B------:R-:W3:Y:S04]  /*1d90*/  LDG.E.U16 R47, [R46.64] ;  /* 0x000000042e2f7981 */ /* 0x000ee8000c1e1500 */
[----:B------:R-:W4:Y:S01]  /*1da0*/  LDG.E.U16 R45, [R44.64] ;  /* 0x000000042c2d7981 */ /* 0x000f22000c1e1500 */
[----:B0-----:R-:W-:-:S03]  /*1db0*/  IMAD.WIDE R48, R17, 0x2, R90 ;  /* 0x0000000211307825 */ /* 0x001fc600078e025a */
[----:B------:R-:W5:Y:S04]  /*1dc0*/  LDG.E.U16 R43, [R42.64] ;  /* 0x000000042a2b7981 */ /* 0x000f68000c1e1500 */
[----:B------:R0:W5:Y:S04]  /*1dd0*/  LDG.E.U16 R41, [R40.64] ;  /* 0x0000000428297981 */ /* 0x000168000c1e1500 */
[----:B------:R-:W5:Y:S04]  /*1de0*/  LDG.E.U16 R61, [R60.64] ;  /* 0x000000043c3d7981 */ /* 0x000f68000c1e1500 */
[----:B------:R-:W5:Y:S04]  /*1df0*/  LDG.E.U16 R89, [R50.64] ;  /* 0x0000000432597981 */ /* 0x000f68000c1e1500 */
[----:B------:R-:W5:Y:S01]  /*1e00*/  LDG.E.U16 R123, [R48.64] ;  /* 0x00000004307b7981 */ /* 0x000f62000c1e1500 */
[----:B------:R-:W-:-:S02]  /*1e10*/  F2FP.BF16.PACK_AB R66, R57, R56 ;  /* 0x000000383942723e */ /* 0x000fc400000010ff */
[----:B------:R-:W-:Y:S01]  /*1e20*/  F2FP.BF16.PACK_AB R122, R59, R58 ;  /* 0x0000003a3b7a723e */ /* 0x000fe200000010ff */
[----:B------:R-:W-:Y:S04]  /*1e30*/  LDS R57, [R70+0x2080] ;  /* 0x0020800046397984 */ /* 0x000fe80000000800 */
[----:B------:R-:W-:Y:S04]  /*1e40*/  LDS R59, [R70+0x2000] ;  /* 0x00200000463b7984 */ /* 0x000fe80000000800 */
[----:B------:R-:W-:Y:S04]  /*1e50*/  LDS R58, [R70+0x2040] ;  /* 0x00204000463a7984 */ /* 0x000fe80000000800 */
[----:B------:R-:W-:Y:S04]  /*1e60*/  LDS R56, [R70+0x20c0] ;  /* 0x0020c00046387984 */ /* 0x000fe80000000800 */
[----:B------:R-:W-:Y:S01]  /*1e70*/  BAR.SYNC.DEFER_BLOCKING 0x0 ;  /* 0x0000000000007b1d */ /* 0x000fe20000010000 */
[----:B------:R-:W-:-:S02]  /*1e80*/  F2FP.BF16.PACK_AB R62, R65, R62 ;  /* 0x0000003e413e723e */ /* 0x000fc400000010ff */
[----:B------:R-:W-:Y:S01]  /*1e90*/  F2FP.BF16.PACK_AB R64, R67, R64 ;  /* 0x000000404340723e */ /* 0x000fe200000010ff */
[----:B0-----:R-:W-:Y:S01]  /*1ea0*/  FADD R40, -R53, R88 ;  /* 0x0000005835287221 */ /* 0x001fe20000000100 */
[----:B------:R-:W-:-:S04]  /*1eb0*/  IADD3 R9, R9, 0x10, RZ ;  /* 0x0000001009097810 */ /* 0x000fc80007ffe0ff */
[----:B------:R-:W-:Y:S02]  /*1ec0*/  ISETP.GE.AND P4, PT, R9, c[0x0][0x1d0], PT ;  /* 0x0000740009007a0c */ /* 0x000fe40003f86270 */
[----:B------:R-:W-:Y:S01]  /*1ed0*/  MOV R88, R53 ;  /* 0x0000003500587202 */ /* 0x000fe20000000f00 */
[----:B--2---:R-:W-:Y:S04]  /*1ee0*/  STS.U16 [R68+0x2000], R63 ;  /* 0x0020003f44007388 */ /* 0x004fe80000000400 */
[----:B---3--:R-:W-:Y:S04]  /*1ef0*/  STS.U16 [R68+0x2200], R47 ;  /* 0x0022002f44007388 */ /* 0x008fe80000000400 */
[----:B----4-:R-:W-:Y:S04]  /*1f00*/  STS.U16 [R68+0x2400], R45 ;  /* 0x0024002d44007388 */ /* 0x010fe80000000400 */
[----:B-----5:R-:W-:Y:S04]  /*1f10*/  STS.U16 [R68+0x2600], R43 ;  /* 0x0026002b44007388 */ /* 0x020fe80000000400 */
[----:B------:R-:W-:Y:S04]  /*1f20*/  STS.U16 [R68+0x2800], R41 ;  /* 0x0028002944007388 */ /* 0x000fe80000000400 */
[----:B------:R0:W-:Y:S04]  /*1f30*/  STS.U16 [R68+0x2a00], R61 ;  /* 0x002a003d44007388 */ /* 0x0001e80000000400 */
[----:B------:R-:W-:Y:S04]  /*1f40*/  STS.U16 [R68+0x2c00], R89 ;  /* 0x002c005944007388 */ /* 0x000fe80000000400 */
[----:B------:R-:W-:Y:S04]  /*1f50*/  STS.U16 [R68+0x2e00], R123 ;  /* 0x002e007b44007388 */ /* 0x000fe80000000400 */
[----:B------:R-:W-:Y:S04]  /*1f60*/  STS [R23+0x3000], R66 ;  /* 0x0030004217007388 */ /* 0x000fe80000000800 */
[----:B------:R-:W-:Y:S04]  /*1f70*/  STS [R23+0x3100], R122 ;  /* 0x0031007a17007388 */ /* 0x000fe80000000800 */
[----:B------:R1:W-:Y:S04]  /*1f80*/  STS [R23+0x3200], R62 ;  /* 0x0032003e17007388 */ /* 0x0003e80000000800 */
[----:B------:R-:W-:Y:S04]  /*1f90*/  STS [R23+0x3300], R64 ;  /* 0x0033004017007388 */ /* 0x000fe80000000800 */
[----:B------:R-:W-:Y:S01]  /*1fa0*/  BAR.SYNC.DEFER_BLOCKING 0x0 ;  /* 0x0000000000007b1d */ /* 0x000fe20000010000 */
[----:B0-----:R-:W-:-:S02]  /*1fb0*/  FMUL R61, R40, 1.4426950216293334961 ;  /* 0x3fb8aa3b283d7820 */ /* 0x001fc40000400000 */
[----:B------:R-:W-:-:S04]  /*1fc0*/  FADD R40, -R52, R87 ;  /* 0x0000005734287221 */ /* 0x000fc80000000100 */
[----:B------:R-:W-:Y:S02]  /*1fd0*/  FMUL R60, R40, 1.4426950216293334961 ;  /* 0x3fb8aa3b283c7820 */ /* 0x000fe40000400000 */
[----:B-1----:R-:W-:-:S04]  /*1fe0*/  FADD R62, -R55, R86 ;  /* 0x00000056373e7221 */ /* 0x002fc80000000100 */
[----:B------:R-:W-:Y:S02]  /*1ff0*/  FMUL R63, R62, 1.4426950216293334961 ;  /* 0x3fb8aa3b3e3f7820 */ /* 0x000fe40000400000 */
[----:B------:R-:W-:Y:S01]  /*2000*/  FADD R62, -R54, R85 ;  /* 0x00000055363e7221 */ /* 0x000fe20000000100 */
[----:B------:R-:W-:Y:S04]  /*2010*/  LDSM.16.M88.4 R44, [R21+0x2000] ;  /* 0x00200000152c783b */ /* 0x000fe80000000200 */
[----:B------:R-:W0:Y:S04]  /*2020*/  LDSM.16.M88.4 R40, [R22+0x3200] ;  /* 0x003200001628783b */ /* 0x000e280000000200 */
[----:B------:R-:W1:Y:S01]  /*2030*/  LDSM.16.M88.4 R48, [R22+0x3000] ;  /* 0x003000001630783b */ /* 0x000e620000000200 */
[----:B------:R-:W-:Y:S01]  /*2040*/  FMUL R62, R62, 1.4426950216293334961 ;  /* 0x3fb8aa3b3e3e7820 */ /* 0x000fe20000400000 */
[----:B------:R-:W2:Y:S08]  /*2050*/  MUFU.EX2 R63, R63 ;  /* 0x0000003f003f7308 */ /* 0x000eb00000000800 */
[----:B------:R-:W3:Y:S08]  /*2060*/  MUFU.EX2 R62, R62 ;  /* 0x0000003e003e7308 */ /* 0x000ef00000000800 */
[----:B------:R-:W4:Y:S08]  /*2070*/  MUFU.EX2 R61, R61 ;  /* 0x0000003d003d7308 */ /* 0x000f300000000800 */
[----:B------:R-:W5:Y:S01]  /*2080*/  MUFU.EX2 R60, R60 ;  /* 0x0000003c003c7308 */ /* 0x000f620000000800 */
[----:B--2---:R-:W-:-:S02]  /*2090*/  FMUL R28, R63, R28 ;  /* 0x0000001c3f1c7220 */ /* 0x004fc40000400000 */
[C---:B------:R-:W-:Y:S02]  /*20a0*/  FMUL R29, R63.reuse, R29 ;  /* 0x0000001d3f1d7220 */ /* 0x040fe40000400000 */
[C---:B---3--:R-:W-:Y:S02]  /*20b0*/  FMUL R30, R62.reuse, R30 ;  /* 0x0000001e3e1e7220 */ /* 0x048fe40000400000 */
[C---:B------:R-:W-:Y:S02]  /*20c0*/  FMUL R31, R62.reuse, R31 ;  /* 0x0000001f3e1f7220 */ /* 0x040fe40000400000 */
[C---:B------:R-:W-:Y:S02]  /*20d0*/  FMUL R32, R63.reuse, R32 ;  /* 0x000000203f207220 */ /* 0x040fe40000400000 */
[----:B------:R-:W-:Y:S02]  /*20e0*/  FMUL R33, R63, R33 ;  /* 0x000000213f217220 */ /* 0x000fe40000400000 */
[----:B------:R-:W-:-:S02]  /*20f0*/  FMUL R34, R62, R34 ;  /* 0x000000223e227220 */ /* 0x000fc40000400000 */
[----:B------:R-:W-:Y:S02]  /*2100*/  FMUL R35, R62, R35 ;  /* 0x000000233e237220 */ /* 0x000fe40000400000 */
[C---:B----4-:R-:W-:Y:S02]  /*2110*/  FMUL R24, R61.reuse, R24 ;  /* 0x000000183d187220 */ /* 0x050fe40000400000 */
[C---:B------:R-:W-:Y:S02]  /*2120*/  FMUL R25, R61.reuse, R25 ;  /* 0x000000193d197220 */ /* 0x040fe40000400000 */
[C---:B-----5:R-:W-:Y:S02]  /*2130*/  FMUL R26, R60.reuse, R26 ;  /* 0x0000001a3c1a7220 */ /* 0x060fe40000400000 */
[----:B------:R-:W-:Y:S02]  /*2140*/  FMUL R27, R60, R27 ;  /* 0x0000001b3c1b7220 */ /* 0x000fe40000400000 */
[----:B------:R-:W-:-:S02]  /*2150*/  FMUL R36, R61, R36 ;  /* 0x000000243d247220 */ /* 0x000fc40000400000 */
[C---:B------:R-:W-:Y:S02]  /*2160*/  FMUL R37, R61.reuse, R37 ;  /* 0x000000253d257220 */ /* 0x040fe40000400000 */
[C---:B------:R-:W-:Y:S02]  /*2170*/  FMUL R38, R60.reuse, R38 ;  /* 0x000000263c267220 */ /* 0x040fe40000400000 */
[C---:B------:R-:W-:Y:S01]  /*2180*/  FMUL R39, R60.reuse, R39 ;  /* 0x000000273c277220 */ /* 0x040fe20000400000 */
[----:B0-----:R-:W-:Y:S01]  /*2190*/  HMMA.16816.F32.BF16 R28, R40, R44, R28 ;  /* 0x0000002c281c723c */ /* 0x001fe2000004181c */
[----:B------:R-:W-:Y:S01]  /*21a0*/  FFMA R82, R61, R82, R59 ;  /* 0x000000523d527223 */ /* 0x000fe2000000003b */
[----:B------:R-:W-:Y:S01]  /*21b0*/  MOV R86, R55 ;  /* 0x0000003700567202 */ /* 0x000fe20000000f00 */
[----:B------:R-:W-:-:S05]  /*21c0*/  FFMA R81, R60, R81, R58 ;  /* 0x000000513c517223 */ /* 0x000fca000000003a */
[----:B------:R-:W-:Y:S01]  /*21d0*/  HMMA.16816.F32.BF16 R32, R40, R46, R32 ;  /* 0x0000002e2820723c */ /* 0x000fe20000041820 */
[----:B------:R-:W-:Y:S02]  /*21e0*/  FFMA R80, R63, R80, R57 ;  /* 0x000000503f507223 */ /* 0x000fe40000000039 */
[----:B------:R-:W-:-:S04]  /*21f0*/  FFMA R79, R62, R79, R56 ;  /* 0x0000004f3e4f7223 */ /* 0x000fc80000000038 */
[----:B------:R-:W-:Y:S01]  /*2200*/  IMAD.MOV.U32 R40, RZ, RZ, 0x10 ;  /* 0x00000010ff287424 */ /* 0x000fe200078e00ff */
[----:B-1----:R-:W-:Y:S01]  /*2210*/  HMMA.16816.F32.BF16 R24, R48, R44, R24 ;  /* 0x0000002c3018723c */ /* 0x002fe20000041818 */
[----:B------:R-:W-:Y:S02]  /*2220*/  IMAD.MOV.U32 R87, RZ, RZ, R52 ;  /* 0x000000ffff577224 */ /* 0x000fe400078e0034 */
[C---:B------:R-:W-:Y:S02]  /*2230*/  IMAD R17, R40.reuse, c[0x0][0x1b4], R17 ;  /* 0x00006d0028117a24 */ /* 0x040fe400078e0211 */
[----:B------:R-:W-:-:S03]  /*2240*/  IMAD R19, R40, c[0x0][0x1a4], R19 ;  /* 0x0000690028137a24 */ /* 0x000fc600078e0213 */
[----:B------:R-:W-:Y:S01]  /*2250*/  HMMA.16816.F32.BF16 R36, R48, R46, R36 ;  /* 0x0000002e3024723c */ /* 0x000fe20000041824 */
[----:B------:R-:W-:Y:S01]  /*2260*/  IMAD.MOV.U32 R85, RZ, RZ, R54 ;  /* 0x000000ffff557224 */ /* 0x000fe200078e0036 */
[----:B------:R-:W-:Y:S06]  /*2270*/  @!P4 BRA `(.L_x_1) ;  /* 0xffffeff00000c947 */ /* 0x000fec000383ffff */
.L_x_0:
[----:B------:R-:W-:-:S13]  /*2280*/  NOP ;  /* 0x0000000000007918 */ /* 0x000fda0000000000 */
[C---:B------:R-:W-:Y:S01]  /*2290*/  LEA R46, R7.reuse, R20, 0x3 ;  /* 0x00000014072e7211 */ /* 0x040fe200078e18ff */
[----:B------:R-:W-:Y:S01]  /*22a0*/  IMAD.MOV.U32 R71, RZ, RZ, R24 ;  /* 0x000000ffff477224 */ /* 0x000fe200078e0018 */
[-C--:B------:R-:W-:Y:S01]  /*22b0*/  LEA R40, P1, R10, R3.reuse, 0x1 ;  /* 0x000000030a287211 */ /* 0x080fe200078208ff */
[----:B------:R-:W-:Y:S01]  /*22c0*/  IMAD.MOV.U32 R67, RZ, RZ, R36 ;  /* 0x000000ffff437224 */ /* 0x000fe200078e0024 */
[-C--:B------:R-:W-:Y:S01]  /*22d0*/  LEA R42, P0, R8, R3.reuse, 0x1 ;  /* 0x00000003082a7211 */ /* 0x080fe200078008ff */
[C---:B------:R-:W-:Y:S01]  /*22e0*/  IMAD R48, R7.reuse, 0x8, R46 ;  /* 0x0000000807307824 */ /* 0x040fe200078e022e */
[----:B------:R-:W-:Y:S01]  /*22f0*/  LEA.HI.X.SX32 R41, R10, R6, 0x1, P1 ;  /* 0x000000060a297211 */ /* 0x000fe200008f0eff */
[----:B------:R-:W-:Y:S01]  /*2300*/  IMAD.MOV.U32 R76, RZ, RZ, R26 ;  /* 0x000000ffff4c7224 */ /* 0x000fe200078e001a */
[-C--:B------:R-:W-:Y:S01]  /*2310*/  LEA R22, P3, R12, R3.reuse, 0x1 ;  /* 0x000000030c167211 */ /* 0x080fe200078608ff */
[----:B------:R-:W-:Y:S01]  /*2320*/  IMAD.MOV.U32 R68, RZ, RZ, R28 ;  /* 0x000000ffff447224 */ /* 0x000fe200078e001c */
[C---:B------:R-:W-:Y:S01]  /*2330*/  LEA R10, R7.reuse, R48, 0x3 ;  /* 0x00000030070a7211 */ /* 0x040fe200078e18ff */
[----:B------:R-:W-:Y:S01]  /*2340*/  IMAD.MOV.U32 R72, RZ, RZ, R38 ;  /* 0x000000ffff487224 */ /* 0x000fe200078e0026 */
[-C--:B------:R-:W-:Y:S01]  /*2350*/  LEA.HI.X.SX32 R43, R8, R6.reuse, 0x1, P0 ;  /* 0x00000006082b7211 */ /* 0x080fe200000f0eff */
[----:B------:R-:W-:Y:S01]  /*2360*/  BAR.SYNC.DEFER_BLOCKING 0x0 ;  /* 0x0000000000007b1d */ /* 0x000fe20000010000 */
[----:B------:R-:W-:Y:S01]  /*2370*/  LEA.HI.X.SX32 R23, R12, R6, 0x1, P3 ;  /* 0x000000060c177211 */ /* 0x000fe200018f0eff */
[----:B------:R-:W-:Y:S01]  /*2380*/  IMAD R50, R7, 0x8, R10 ;  /* 0x0000000807327824 */ /* 0x000fe200078e020a */
[----:B------:R-:W-:-:S02]  /*2390*/  LEA R44, P0, R14, R3, 0x1 ;  /* 0x000000030e2c7211 */ /* 0x000fc400078008ff */
[-C--:B------:R-:W-:Y:S02]  /*23a0*/  LEA R12, P1, R16, R3.reuse, 0x1 ;  /* 0x00000003100c7211 */ /* 0x080fe400078208ff */
[C---:B------:R-:W-:Y:S02]  /*23b0*/  LEA R56, R7.reuse, R50, 0x3 ;  /* 0x0000003207387211 */ /* 0x040fe400078e18ff */
[----:B------:R-:W-:Y:S02]  /*23c0*/  LEA R8, P3, R18, R3, 0x1 ;  /* 0x0000000312087211 */ /* 0x000fe400078608ff */
[-C--:B------:R-:W-:Y:S01]  /*23d0*/  LEA.HI.X.SX32 R45, R14, R6.reuse, 0x1, P0 ;  /* 0x000000060e2d7211 */ /* 0x080fe200000f0eff */
[----:B------:R-:W-:Y:S01]  /*23e0*/  IMAD R62, R7, 0x8, R56 ;  /* 0x00000008073e7824 */ /* 0x000fe200078e0238 */
[-C--:B------:R-:W-:Y:S02]  /*23f0*/  LEA.HI.X.SX32 R13, R16, R6.reuse, 0x1, P1 ;  /* 0x00000006100d7211 */ /* 0x080fe400008f0eff */
[----:B------:R-:W-:-:S02]  /*2400*/  LEA.HI.X.SX32 R9, R18, R6, 0x1, P3 ;  /* 0x0000000612097211 */ /* 0x000fc400018f0eff */
[C---:B------:R-:W-:Y:S02]  /*2410*/  LEA R64, R7.reuse, R62, 0x3 ;  /* 0x0000003e07407211 */ /* 0x040fe400078e18ff */
[-C--:B------:R-:W-:Y:S02]  /*2420*/  LEA R18, P0, R20, R3.reuse, 0x1 ;  /* 0x0000000314127211 */ /* 0x080fe400078008ff */
[-C--:B------:R-:W-:Y:S01]  /*2430*/  LEA R16, P1, R46, R3.reuse, 0x1 ;  /* 0x000000032e107211 */ /* 0x080fe200078208ff */
[----:B------:R-:W-:Y:S01]  /*2440*/  IMAD R66, R7, 0x8, R64 ;  /* 0x0000000807427824 */ /* 0x000fe200078e0240 */
[----:B------:R-:W-:Y:S02]  /*2450*/  LEA R14, P3, R48, R3, 0x1 ;  /* 0x00000003300e7211 */ /* 0x000fe400078608ff */
[-C--:B------:R-:W-:Y:S02]  /*2460*/  LEA.HI.X.SX32 R19, R20, R6.reuse, 0x1, P0 ;  /* 0x0000000614137211 */ /* 0x080fe400000f0eff */
[----:B------:R-:W-:-:S02]  /*2470*/  LEA.HI.X.SX32 R17, R46, R6, 0x1, P1 ;  /* 0x000000062e117211 */ /* 0x000fc400008f0eff */
[-C--:B------:R-:W-:Y:S02]  /*2480*/  LEA.HI.X.SX32 R15, R48, R6.reuse, 0x1, P3 ;  /* 0x00000006300f7211 */ /* 0x080fe400018f0eff */
[-C--:B------:R-:W-:Y:S02]  /*2490*/  LEA R46, P1, R50, R3.reuse, 0x1 ;  /* 0x00000003322e7211 */ /* 0x080fe400078208ff */
[-C--:B------:R-:W-:Y:S02]  /*24a0*/  LEA R20, P3, R56, R3.reuse, 0x1 ;  /* 0x0000000338147211 */ /* 0x080fe400078608ff */
[----:B------:R-:W-:Y:S02]  /*24b0*/  LEA R48, P0, R10, R3, 0x1 ;  /* 0x000000030a307211 */ /* 0x000fe400078008ff */
[-C--:B------:R-:W-:Y:S02]  /*24c0*/  LEA.HI.X.SX32 R47, R50, R6.reuse, 0x1, P1 ;  /* 0x00000006322f7211 */ /* 0x080fe400008f0eff */
[----:B------:R-:W-:-:S02]  /*24d0*/  LEA.HI.X.SX32 R21, R56, R6, 0x1, P3 ;  /* 0x0000000638157211 */ /* 0x000fc400018f0eff */
[----:B------:R-:W-:Y:S02]  /*24e0*/  LEA R7, R7, R66, 0x3 ;  /* 0x0000004207077211 */ /* 0x000fe400078e18ff */
[-C--:B------:R-:W-:Y:S02]  /*24f0*/  LEA R56, P1, R64, R3.reuse, 0x1 ;  /* 0x0000000340387211 */ /* 0x080fe400078208ff */
[-C--:B------:R-:W-:Y:S01]  /*2500*/  LEA.HI.X.SX32 R49, R10, R6.reuse, 0x1, P0 ;  /* 0x000000060a317211 */ /* 0x080fe200000f0eff */
[----:B------:R-:W-:Y:S01]  /*2510*/  FMUL R10, R79, 8388608 ;  /* 0x4b0000004f0a7820 */ /* 0x000fe20000400000 */
[-C--:B------:R-:W-:Y:S02]  /*2520*/  LEA R58, P0, R62, R3.reuse, 0x1 ;  /* 0x000000033e3a7211 */ /* 0x080fe400078008ff */
[-C--:B------:R-:W-:Y:S02]  /*2530*/  LEA R50, P3, R66, R3.reuse, 0x1 ;  /* 0x0000000342327211 */ /* 0x080fe400078608ff */
[----:B------:R-:W-:Y:S01]  /*2540*/  LEA R60, P4, R7, R3, 0x1 ;  /* 0x00000003073c7211 */ /* 0x000fe200078808ff */
[----:B------:R-:W-:Y:S01]  /*2550*/  FMUL R3, R82, 8388608 ;  /* 0x4b00000052037820 */ /* 0x000fe20000400000 */
[----:B------:R-:W-:Y:S01]  /*2560*/  LEA.HI.X.SX32 R57, R64, R6, 0x1, P1 ;  /* 0x0000000640397211 */ /* 0x000fe200008f0eff */
[----:B------:R-:W-:Y:S01]  /*2570*/  IMAD.MOV.U32 R64, RZ, RZ, R32 ;  /* 0x000000ffff407224 */ /* 0x000fe200078e0020 */
[----:B------:R-:W-:-:S02]  /*2580*/  FSETP.GEU.AND P1, PT, R82, 1.175494350822287508e-38, PT ;  /* 0x008000005200780b */ /* 0x000fc40003f2e000 */
[----:B------:R-:W-:Y:S02]  /*2590*/  LEA.HI.X.SX32 R61, R7, R6, 0x1, P4 ;  /* 0x00000006073d7211 */ /* 0x000fe400020f0eff */
[----:B------:R-:W-:Y:S02]  /*25a0*/  FSEL R3, R3, R82, !P1 ;  /* 0x0000005203037208 */ /* 0x000fe40004800000 */
[-C--:B------:R-:W-:Y:S02]  /*25b0*/  LEA.HI.X.SX32 R59, R62, R6.reuse, 0x1, P0 ;  /* 0x000000063e3b7211 */ /* 0x080fe400000f0eff */
[----:B------:R-:W-:Y:S02]  /*25c0*/  IADD3 R7, R3, -0x3f3504f3, RZ ;  /* 0xc0cafb0d03077810 */ /* 0x000fe40007ffe0ff */
[----:B------:R-:W-:Y:S02]  /*25d0*/  MOV R69, R25 ;  /* 0x0000001900457202 */ /* 0x000fe40000000f00 */
[----:B------:R-:W-:Y:S01]  /*25e0*/  LOP3.LUT R62, R7, 0xff800000, RZ, 0xc0, !PT ;  /* 0xff800000073e7812 */ /* 0x000fe200078ec0ff */
[----:B------:R-:W-:Y:S01]  /*25f0*/  FMUL R7, R80, 8388608 ;  /* 0x4b00000050077820 */ /* 0x000fe20000400000 */
[----:B------:R-:W-:Y:S01]  /*2600*/  LEA.HI.X.SX32 R51, R66, R6, 0x1, P3 ;  /* 0x0000000642337211 */ /* 0x000fe200018f0eff */
[C---:B------:R-:W-:Y:S01]  /*2610*/  FMUL R6, R81.reuse, 8388608 ;  /* 0x4b00000051067820 */ /* 0x040fe20000400000 */
[----:B------:R-:W0:Y:S01]  /*2620*/  I2F R25, R62 ;  /* 0x0000003e00197306 */ /* 0x000e220000201400 */
[----:B------:R-:W-:-:S02]  /*2630*/  FSETP.GEU.AND P3, PT, R81, 1.175494350822287508e-38, PT ;  /* 0x008000005100780b */ /* 0x000fc40003f6e000 */
[----:B------:R-:W-:Y:S02]  /*2640*/  FSETP.GEU.AND P4, PT, R80, 1.175494350822287508e-38, PT ;  /* 0x008000005000780b */ /* 0x000fe40003f8e000 */
[----:B------:R-:W-:Y:S02]  /*2650*/  FSETP.GEU.AND P5, PT, R79, 1.175494350822287508e-38, PT ;  /* 0x008000004f00780b */ /* 0x000fe40003fae000 */
[----:B------:R-:W-:Y:S02]  /*2660*/  FSEL R6, R6, R81, !P3 ;  /* 0x0000005106067208 */ /* 0x000fe40005800000 */
[----:B------:R-:W-:Y:S02]  /*2670*/  FSEL R7, R7, R80, !P4 ;  /* 0x0000005007077208 */ /* 0x000fe40006000000 */
[----:B------:R-:W-:Y:S02]  /*2680*/  FSEL R10, R10, R79, !P5 ;  /* 0x0000004f0a0a7208 */ /* 0x000fe40006800000 */
[----:B------:R-:W-:-:S02]  /*2690*/  FSEL R24, RZ, -23, P1 ;  /* 0xc1b80000ff187808 */ /* 0x000fc40000800000 */
[----:B------:R-:W-:Y:S02]  /*26a0*/  IADD3 R63, R6, -0x3f3504f3, RZ ;  /* 0xc0cafb0d063f7810 */ /* 0x000fe40007ffe0ff */
[----:B------:R-:W-:Y:S01]  /*26b0*/  MOV R74, R27 ;  /* 0x0000001b004a7202 */ /* 0x000fe20000000f00 */
[----:B0-----:R-:W-:Y:S01]  /*26c0*/  FFMA.FTZ R24, R25, 1.1920928955078125e-07, R24 ;  /* 0x3400000019187823 */ /* 0x001fe20000010018 */
[----:B------:R-:W-:Y:S02]  /*26d0*/  IADD3 R36, R7, -0x3f3504f3, RZ ;  /* 0xc0cafb0d07247810 */ /* 0x000fe40007ffe0ff */
[----:B------:R-:W-:Y:S02]  /*26e0*/  IADD3 R27, R10, -0x3f3504f3, RZ ;  /* 0xc0cafb0d0a1b7810 */ /* 0x000fe40007ffe0ff */
[----:B------:R-:W-:Y:S02]  /*26f0*/  FSETP.GT.AND P0, PT, |R79|, 8.50705917302346158658e+37, PT ;  /* 0x7e8000004f00780b */ /* 0x000fe40003f04200 */
[----:B------:R-:W-:-:S02]  /*2700*/  LOP3.LUT R63, R63, 0xff800000, RZ, 0xc0, !PT ;  /* 0xff8000003f3f7812 */ /* 0x000fc400078ec0ff */
[----:B------:R-:W-:Y:S02]  /*2710*/  LOP3.LUT R36, R36, 0xff800000, RZ, 0xc0, !PT ;  /* 0xff80000024247812 */ /* 0x000fe400078ec0ff */
[----:B------:R-:W-:Y:S01]  /*2720*/  MOV R66, R29 ;  /* 0x0000001d00427202 */ /* 0x000fe20000000f00 */
[----:B------:R0:W1:Y:S01]  /*2730*/  I2F R26, R63 ;  /* 0x0000003f001a7306 */ /* 0x0000620000201400 */
[----:B------:R-:W-:Y:S02]  /*2740*/  FSEL R25, RZ, -23, P3 ;  /* 0xc1b80000ff197808 */ /* 0x000fe40001800000 */
[----:B------:R-:W-:Y:S02]  /*2750*/  LOP3.LUT R29, R27, 0xff800000, RZ, 0xc0, !PT ;  /* 0xff8000001b1d7812 */ /* 0x000fe400078ec0ff */
[----:B------:R-:W-:Y:S01]  /*2760*/  FSETP.GT.AND P3, PT, |R80|, 8.50705917302346158658e+37, PT ;  /* 0x7e8000005000780b */ /* 0x000fe20003f64200 */
[----:B------:R-:W-:Y:S01]  /*2770*/  @P0 FMUL R35, R35, 0.25 ;  /* 0x3e80000023230820 */ /* 0x000fe20000400000 */
[C---:B------:R-:W-:Y:S01]  /*2780*/  FSETP.GEU.AND P1, PT, |R79|.reuse, 1.175494350822287508e-38, PT ;  /* 0x008000004f00780b */ /* 0x040fe20003f2e200 */
[----:B------:R-:W2:Y:S01]  /*2790*/  I2F R28, R36 ;  /* 0x00000024001c7306 */ /* 0x000ea20000201400 */
[----:B------:R-:W-:Y:S01]  /*27a0*/  MOV R65, R37 ;  /* 0x0000002500417202 */ /* 0x000fe20000000f00 */
[----:B------:R-:W-:Y:S01]  /*27b0*/  @P0 FMUL R79, R79, 0.25 ;  /* 0x3e8000004f4f0820 */ /* 0x000fe20000400000 */
[----:B------:R-:W-:Y:S01]  /*27c0*/  MOV R37, R31 ;  /* 0x0000001f00257202 */ /* 0x000fe20000000f00 */
[----:B------:R-:W-:Y:S01]  /*27d0*/  @P0 FMUL R34, R34, 0.25 ;  /* 0x3e80000022220820 */ /* 0x000fe20000400000 */
[----:B------:R-:W-:-:S02]  /*27e0*/  FSEL R27, RZ, -23, P4 ;  /* 0xc1b80000ff1b7808 */ /* 0x000fc40002000000 */
[----:B------:R-:W-:Y:S01]  /*27f0*/  FSETP.GEU.AND P4, PT, |R80|, 1.175494350822287508e-38, PT ;  /* 0x008000005000780b */ /* 0x000fe20003f8e200 */
[----:B------:R3:W4:Y:S01]  /*2800*/  I2F R31, R29 ;  /* 0x0000001d001f7306 */ /* 0x0007220000201400 */
[----:B------:R-:W-:Y:S01]  /*2810*/  MOV R70, R39 ;  /* 0x0000002700467202 */ /* 0x000fe20000000f00 */
[----:B------:R-:W-:Y:S01]  /*2820*/  IMAD.MOV.U32 R39, RZ, RZ, R30 ;  /* 0x000000ffff277224 */ /* 0x000fe200078e001e */
[----:B------:R-:W-:Y:S01]  /*2830*/  FSEL R30, RZ, -23, P5 ;  /* 0xc1b80000ff1e7808 */ /* 0x000fe20002800000 */
[----:B------:R-:W-:Y:S01]  /*2840*/  @P0 FMUL R37, R37, 0.25 ;  /* 0x3e80000025250820 */ /* 0x000fe20000400000 */
[----:B------:R-:W-:Y:S01]  /*2850*/  FSETP.GEU.AND P5, PT, |R82|, 1.175494350822287508e-38, PT ;  /* 0x008000005200780b */ /* 0x000fe20003fae200 */
[----:B------:R-:W-:Y:S01]  /*2860*/  @P3 FMUL R80, R80, 0.25 ;  /* 0x3e80000050503820 */ /* 0x000fe20000400000 */
[----:B------:R-:W-:Y:S01]  /*2870*/  LOP3.LUT R11, R11, 0x1c, R0, 0xf8, !PT ;  /* 0x0000001c0b0b7812 */ /* 0x000fe200078ef800 */
[----:B------:R-:W-:Y:S01]  /*2880*/  @P0 FMUL R39, R39, 0.25 ;  /* 0x3e80000027270820 */ /* 0x000fe20000400000 */
[----:B------:R-:W-:Y:S01]  /*2890*/  FSETP.GT.AND P0, PT, |R82|, 8.50705917302346158658e+37, PT ;  /* 0x7e8000005200780b */ /* 0x000fe20003f04200 */
[----:B------:R-:W-:Y:S01]  /*28a0*/  @!P1 FMUL R79, R79, 16777216 ;  /* 0x4b8000004f4f9820 */ /* 0x000fe20000400000 */
[----:B0-----:R-:W-:Y:S01]  /*28b0*/  IADD3 R63, R6, -R63, RZ ;  /* 0x8000003f063f7210 */ /* 0x001fe20007ffe0ff */
[----:B------:R-:W-:Y:S01]  /*28c0*/  @!P1 FMUL R35, R35, 16777216 ;  /* 0x4b80000023239820 */ /* 0x000fe20000400000 */
[----:B------:R-:W-:Y:S01]  /*28d0*/  IADD3 R62, R3, -R62, RZ ;  /* 0x8000003e033e7210 */ /* 0x000fe20007ffe0ff */
[----:B------:R-:W-:Y:S01]  /*28e0*/  @!P4 FMUL R80, R80, 16777216 ;  /* 0x4b8000005050c820 */ /* 0x000fe20000400000 */
[----:B------:R-:W0:Y:S01]  /*28f0*/  MUFU.RCP R32, R79 ;  /* 0x0000004f00207308 */ /* 0x000e220000001000 */
[----:B------:R-:W-:Y:S01]  /*2900*/  @!P1 FMUL R34, R34, 16777216 ;  /* 0x4b80000022229820 */ /* 0x000fe20000400000 */
[----:B---3--:R-:W-:Y:S01]  /*2910*/  IADD3 R29, R10, -R29, RZ ;  /* 0x8000001d0a1d7210 */ /* 0x008fe20007ffe0ff */
[----:B------:R-:W-:Y:S01]  /*2920*/  @!P1 FMUL R37, R37, 16777216 ;  /* 0x4b80000025259820 */ /* 0x000fe20000400000 */
[----:B------:R-:W-:Y:S01]  /*2930*/  LOP3.LUT R0, R0, 0x1c, RZ, 0xc0, !PT ;  /* 0x0000001c00007812 */ /* 0x000fe200078ec0ff */
[----:B------:R-:W-:Y:S01]  /*2940*/  @!P1 FMUL R39, R39, 16777216 ;  /* 0x4b80000027279820 */ /* 0x000fe20000400000 */
[----:B------:R-:W-:Y:S01]  /*2950*/  FSETP.GT.AND P1, PT, |R81|, 8.50705917302346158658e+37, PT ;  /* 0x7e8000005100780b */ /* 0x000fe20003f24200 */
[----:B-1----:R-:W-:-:S02]  /*2960*/  FFMA.FTZ R25, R26, 1.1920928955078125e-07, R25 ;  /* 0x340000001a197823 */ /* 0x002fc40000010019 */
[----:B--2---:R-:W-:Y:S02]  /*2970*/  FFMA.FTZ R26, R28, 1.1920928955078125e-07, R27 ;  /* 0x340000001c1a7823 */ /* 0x004fe4000001001b */
[----:B----4-:R-:W-:Y:S02]  /*2980*/  FFMA.FTZ R27, R31, 1.1920928955078125e-07, R30 ;  /* 0x340000001f1b7823 */ /* 0x010fe4000001001e */
[----:B------:R-:W1:Y:S01]  /*2990*/  MUFU.RCP R31, R80 ;  /* 0x00000050001f7308 */ /* 0x000e620000001000 */
[----:B------:R-:W-:Y:S02]  /*29a0*/  @P3 FMUL R33, R33, 0.25 ;  /* 0x3e80000021213820 */ /* 0x000fe40000400000 */
[----:B------:R-:W-:Y:S02]  /*29b0*/  @P3 FMUL R64, R64, 0.25 ;  /* 0x3e80000040403820 */ /* 0x000fe40000400000 */
[----:B------:R-:W-:Y:S02]  /*29c0*/  @P3 FMUL R66, R66, 0.25 ;  /* 0x3e80000042423820 */ /* 0x000fe40000400000 */
[----:B------:R-:W-:Y:S01]  /*29d0*/  @P3 FMUL R68, R68, 0.25 ;  /* 0x3e80000044443820 */ /* 0x000fe20000400000 */
[----:B------:R-:W-:Y:S01]  /*29e0*/  FSETP.GEU.AND P3, PT, |R81|, 1.175494350822287508e-38, PT ;  /* 0x008000005100780b */ /* 0x000fe20003f6e200 */
[----:B------:R-:W-:-:S02]  /*29f0*/  @P0 FMUL R82, R82, 0.25 ;  /* 0x3e80000052520820 */ /* 0x000fc40000400000 */
[----:B------:R-:W-:Y:S02]  /*2a00*/  @P1 FMUL R81, R81, 0.25 ;  /* 0x3e80000051511820 */ /* 0x000fe40000400000 */
[----:B------:R-:W-:Y:S02]  /*2a10*/  @!P4 FMUL R33, R33, 16777216 ;  /* 0x4b8000002121c820 */ /* 0x000fe40000400000 */
[----:B------:R-:W-:Y:S02]  /*2a20*/  @!P5 FMUL R82, R82, 16777216 ;  /* 0x4b8000005252d820 */ /* 0x000fe40000400000 */
[----:B0-----:R-:W-:Y:S02]  /*2a30*/  FMUL R28, R32, R35 ;  /* 0x00000023201c7220 */ /* 0x001fe40000400000 */
[----:B------:R-:W-:Y:S01]  /*2a40*/  @!P4 FMUL R64, R64, 16777216 ;  /* 0x4b8000004040c820 */ /* 0x000fe20000400000 */
[----:B------:R-:W0:Y:S01]  /*2a50*/  MUFU.RCP R38, R82 ;  /* 0x0000005200267308 */ /* 0x000e220000001000 */
[----:B------:R-:W-:-:S02]  /*2a60*/  @!P4 FMUL R66, R66, 16777216 ;  /* 0x4b8000004242c820 */ /* 0x000fc40000400000 */
[----:B------:R-:W-:Y:S01]  /*2a70*/  @!P4 FMUL R68, R68, 16777216 ;  /* 0x4b8000004444c820 */ /* 0x000fe20000400000 */
[----:B------:R-:W-:Y:S01]  /*2a80*/  ISETP.GE.U32.AND P4, PT, R7, 0x7f800000, PT ;  /* 0x7f8000000700780c */ /* 0x000fe20003f86070 */
[C---:B------:R-:W-:Y:S02]  /*2a90*/  FMUL R35, R32.reuse, R37 ;  /* 0x0000002520237220 */ /* 0x040fe40000400000 */
[----:B------:R-:W-:Y:S02]  /*2aa0*/  @!P3 FMUL R81, R81, 16777216 ;  /* 0x4b8000005151b820 */ /* 0x000fe40000400000 */
[----:B------:R-:W-:Y:S01]  /*2ab0*/  FMUL R30, R32, R34 ;  /* 0x00000022201e7220 */ /* 0x000fe20000400000 */
[----:B------:R-:W-:Y:S01]  /*2ac0*/  F2FP.BF16.PACK_AB R35, R28, R35 ;  /* 0x000000231c23723e */ /* 0x000fe200000010ff */
[----:B------:R-:W-:Y:S01]  /*2ad0*/  FMUL R37, R32, R39 ;  /* 0x0000002720257220 */ /* 0x000fe20000400000 */
[----:B------:R-:W-:Y:S01]  /*2ae0*/  LOP3.LUT R28, R11, 0x40, RZ, 0x3c, !PT ;  /* 0x000000400b1c7812 */ /* 0x000fe200078e3cff */
[----:B-1----:R-:W-:-:S02]  /*2af0*/  FMUL R32, R31, R33 ;  /* 0x000000211f207220 */ /* 0x002fc40000400000 */
[C---:B------:R-:W-:Y:S01]  /*2b00*/  FMUL R33, R31.reuse, R64 ;  /* 0x000000401f217220 */ /* 0x040fe20000400000 */
[----:B------:R-:W-:Y:S01]  /*2b10*/  F2FP.BF16.PACK_AB R30, R30, R37 ;  /* 0x000000251e1e723e */ /* 0x000fe200000010ff */
[----:B------:R-:W-:Y:S01]  /*2b20*/  FMUL R39, R31, R66 ;  /* 0x000000421f277220 */ /* 0x000fe20000400000 */
[----:B------:R-:W-:Y:S01]  /*2b30*/  LOP3.LUT R37, R11, 0x20, RZ, 0x3c, !PT ;  /* 0x000000200b257812 */ /* 0x000fe200078e3cff */
[----:B------:R-:W-:Y:S02]  /*2b40*/  FMUL R34, R31, R68 ;  /* 0x000000441f227220 */ /* 0x000fe40000400000 */
[----:B------:R-:W1:Y:S01]  /*2b50*/  MUFU.RCP R31, R81 ;  /* 0x00000051001f7308 */ /* 0x000e620000001000 */
[----:B------:R-:W-:Y:S01]  /*2b60*/  @P0 FMUL R69, R69, 0.25 ;  /* 0x3e80000045450820 */ /* 0x000fe20000400000 */
[----:B------:R-:W-:Y:S01]  /*2b70*/  F2FP.BF16.PACK_AB R32, R32, R39 ;  /* 0x000000272020723e */ /* 0x000fe200000010ff */
[----:B------:R-:W-:Y:S01]  /*2b80*/  @P0 FMUL R65, R65, 0.25 ;  /* 0x3e80000041410820 */ /* 0x000fe20000400000 */
[----:B------:R-:W-:Y:S01]  /*2b90*/  F2FP.BF16.PACK_AB R33, R33, R34 ;  /* 0x000000222121723e */ /* 0x000fe200000010ff */
[----:B------:R-:W-:Y:S01]  /*2ba0*/  @P0 FMUL R67, R67, 0.25 ;  /* 0x3e80000043430820 */ /* 0x000fe20000400000 */
[----:B------:R-:W-:Y:S01]  /*2bb0*/  LOP3.LUT R34, R11, 0x60, RZ, 0x3c, !PT ;  /* 0x000000600b227812 */ /* 0x000fe200078e3cff */
[----:B------:R-:W-:Y:S01]  /*2bc0*/  @P0 FMUL R71, R71, 0.25 ;  /* 0x3e80000047470820 */ /* 0x000fe20000400000 */
[----:B------:R-:W-:Y:S01]  /*2bd0*/  ISETP.GE.U32.AND P0, PT, R10, 0x7f800000, PT ;  /* 0x7f8000000a00780c */ /* 0x000fe20003f06070 */
[----:B------:R-:W-:-:S02]  /*2be0*/  @P1 FMUL R70, R70, 0.25 ;  /* 0x3e80000046461820 */ /* 0x000fc40000400000 */
[----:B------:R-:W-:Y:S02]  /*2bf0*/  @P1 FMUL R72, R72, 0.25 ;  /* 0x3e80000048481820 */ /* 0x000fe40000400000 */
[----:B------:R-:W-:Y:S02]  /*2c00*/  @P1 FMUL R74, R74, 0.25 ;  /* 0x3e8000004a4a1820 */ /* 0x000fe40000400000 */
[----:B------:R-:W-:Y:S01]  /*2c10*/  @P1 FMUL R76, R76, 0.25 ;  /* 0x3e8000004c4c1820 */ /* 0x000fe20000400000 */
[----:B------:R-:W-:Y:S01]  /*2c20*/  ISETP.GE.U32.AND P1, PT, R3, 0x7f800000, PT ;  /* 0x7f8000000300780c */ /* 0x000fe20003f26070 */
[----:B------:R-:W-:Y:S02]  /*2c30*/  @!P5 FMUL R69, R69, 16777216 ;  /* 0x4b8000004545d820 */ /* 0x000fe40000400000 */
[----:B------:R-:W-:Y:S02]  /*2c40*/  @!P5 FMUL R65, R65, 16777216 ;  /* 0x4b8000004141d820 */ /* 0x000fe40000400000 */
[----:B------:R-:W-:-:S02]  /*2c50*/  @!P5 FMUL R67, R67, 16777216 ;  /* 0x4b8000004343d820 */ /* 0x000fc40000400000 */
[----:B------:R-:W-:Y:S01]  /*2c60*/  @!P5 FMUL R71, R71, 16777216 ;  /* 0x4b8000004747d820 */ /* 0x000fe20000400000 */
[----:B------:R-:W-:Y:S01]  /*2c70*/  ISETP.GE.U32.AND P5, PT, R6, 0x7f800000, PT ;  /* 0x7f8000000600780c */ /* 0x000fe20003fa6070 */
[----:B------:R-:W-:Y:S02]  /*2c80*/  @!P3 FMUL R70, R70, 16777216 ;  /* 0x4b8000004646b820 */ /* 0x000fe40000400000 */
[----:B------:R-:W-:Y:S02]  /*2c90*/  @!P3 FMUL R72, R72, 16777216 ;  /* 0x4b8000004848b820 */ /* 0x000fe40000400000 */
[----:B------:R-:W-:Y:S02]  /*2ca0*/  @!P3 FMUL R74, R74, 16777216 ;  /* 0x4b8000004a4ab820 */ /* 0x000fe40000400000 */
[----:B------:R-:W-:Y:S01]  /*2cb0*/  @!P3 FMUL R76, R76, 16777216 ;  /* 0x4b8000004c4cb820 */ /* 0x000fe20000400000 */
[----:B------:R-:W-:Y:S01]  /*2cc0*/  FSETP.NEU.AND P3, PT, R3, RZ, PT ;  /* 0x000000ff0300720b */ /* 0x000fe20003f6d000 */
[----:B0-----:R-:W-:-:S02]  /*2cd0*/  FMUL R68, R38, R69 ;  /* 0x0000004526447220 */ /* 0x001fc40000400000 */
[C---:B------:R-:W-:Y:S02]  /*2ce0*/  FMUL R65, R38.reuse, R65 ;  /* 0x0000004126417220 */ /* 0x040fe40000400000 */
[C---:B------:R-:W-:Y:S02]  /*2cf0*/  FMUL R66, R38.reuse, R67 ;  /* 0x0000004326427220 */ /* 0x040fe40000400000 */
[----:B------:R-:W-:Y:S01]  /*2d00*/  FMUL R69, R38, R71 ;  /* 0x0000004726457220 */ /* 0x000fe20000400000 */
[----:B------:R-:W-:Y:S01]  /*2d10*/  F2FP.BF16.PACK_AB R65, R65, R68 ;  /* 0x000000444141723e */ /* 0x000fe200000010ff */
[C---:B-1----:R-:W-:Y:S02]  /*2d20*/  FMUL R38, R31.reuse, R70 ;  /* 0x000000461f267220 */ /* 0x042fe40000400000 */
[C---:B------:R-:W-:Y:S01]  /*2d30*/  FMUL R64, R31.reuse, R72 ;  /* 0x000000481f407220 */ /* 0x040fe20000400000 */
[----:B------:R-:W-:Y:S01]  /*2d40*/  F2FP.BF16.PACK_AB R66, R66, R69 ;  /* 0x000000454242723e */ /* 0x000fe200000010ff */
[C---:B------:R-:W-:Y:S01]  /*2d50*/  FMUL R67, R31.reuse, R74 ;  /* 0x0000004a1f437220 */ /* 0x040fe20000400000 */
[----:B------:R-:W-:Y:S01]  /*2d60*/  STS [R11+0x80], R65 ;  /* 0x000080410b007388 */ /* 0x000fe20000000800 */
[----:B------:R-:W-:-:S02]  /*2d70*/  FMUL R31, R31, R76 ;  /* 0x0000004c1f1f7220 */ /* 0x000fc40000400000 */
[----:B------:R-:W-:Y:S01]  /*2d80*/  IMAD.MOV.U32 R70, RZ, RZ, 0x3dc6b27f ;  /* 0x3dc6b27fff467424 */ /* 0x000fe200078e00ff */
[----:B------:R-:W-:Y:S01]  /*2d90*/  F2FP.BF16.PACK_AB R38, R38, R67 ;  /* 0x000000432626723e */ /* 0x000fe200000010ff */
[----:B------:R0:W-:Y:S01]  /*2da0*/  STS [R11], R66 ;  /* 0x000000420b007388 */ /* 0x0001e20000000800 */
[----:B------:R-:W-:Y:S01]  /*2db0*/  F2FP.BF16.PACK_AB R64, R64, R31 ;  /* 0x0000001f4040723e */ /* 0x000fe200000010ff */
[----:B------:R-:W-:Y:S02]  /*2dc0*/  FADD R63, R63, -1 ;  /* 0xbf8000003f3f7421 */ /* 0x000fe40000000000 */
[----:B------:R-:W-:Y:S01]  /*2dd0*/  STS [R37+0x880], R38 ;  /* 0x0008802625007388 */ /* 0x000fe20000000800 */
[----:B------:R-:W-:Y:S02]  /*2de0*/  IMAD.IADD R36, R7, 0x1, -R36 ;  /* 0x0000000107247824 */ /* 0x000fe400078e0a24 */
[----:B------:R-:W-:Y:S01]  /*2df0*/  FADD R62, R62, -1 ;  /* 0xbf8000003e3e7421 */ /* 0x000fe20000000000 */
[----:B------:R-:W-:Y:S01]  /*2e00*/  STS [R37+0x800], R64 ;  /* 0x0008004025007388 */ /* 0x000fe20000000800 */
[----:B------:R-:W-:-:S02]  /*2e10*/  FADD R36, R36, -1 ;  /* 0xbf80000024247421 */ /* 0x000fc40000000000 */
[-C--:B------:R-:W-:Y:S01]  /*2e20*/  FFMA.FTZ R31, R62, R70.reuse, -0.16845393180847167969 ;  /* 0xbe2c7f303e1f7423 */ /* 0x080fe20000010046 */
[----:B------:R-:W-:Y:S01]  /*2e30*/  STS [R28+0x1000], R33 ;  /* 0x001000211c007388 */ /* 0x000fe20000000800 */
[----:B0-----:R-:W-:Y:S02]  /*2e40*/  FFMA.FTZ R11, R36, R70, -0.16845393180847167969 ;  /* 0xbe2c7f30240b7423 */ /* 0x001fe40000010046 */
[----:B------:R-:W-:Y:S01]  /*2e50*/  FADD R29, R29, -1 ;  /* 0xbf8000001d1d7421 */ /* 0x000fe20000000000 */
[----:B------:R0:W-:Y:S01]  /*2e60*/  STS [R28+0x1080], R32 ;  /* 0x001080201c007388 */ /* 0x0001e20000000800 */
[----:B------:R-:W-:Y:S02]  /*2e70*/  FFMA.FTZ R31, R62, R31, 0.1716887056827545166 ;  /* 0x3e2fcf2a3e1f7423 */ /* 0x000fe4000001001f */
[----:B------:R-:W-:Y:S01]  /*2e80*/  FFMA.FTZ R11, R36, R11, 0.1716887056827545166 ;  /* 0x3e2fcf2a240b7423 */ /* 0x000fe2000001000b */
[----:B------:R1:W-:Y:S01]  /*2e90*/  STS [R34+0x1800], R30 ;  /* 0x0018001e22007388 */ /* 0x0003e20000000800 */
[----:B------:R-:W-:-:S02]  /*2ea0*/  FFMA.FTZ R31, R62, R31, -0.17900948226451873779 ;  /* 0xbe374e433e1f7423 */ /* 0x000fc4000001001f */
[----:B------:R-:W-:Y:S01]  /*2eb0*/  FFMA.FTZ R11, R36, R11, -0.17900948226451873779 ;  /* 0xbe374e43240b7423 */ /* 0x000fe2000001000b */
[----:B------:R-:W-:Y:S01]  /*2ec0*/  STS [R34+0x1880], R35 ;  /* 0x0018802322007388 */ /* 0x000fe20000000800 */
[----:B------:R-:W-:Y:S02]  /*2ed0*/  FFMA.FTZ R31, R62, R31, 0.20512372255325317383 ;  /* 0x3e520bf43e1f7423 */ /* 0x000fe4000001001f */
[C---:B0-----:R-:W-:Y:S01]  /*2ee0*/  FFMA.FTZ R28, R63.reuse, R70, -0.16845393180847167969 ;  /* 0xbe2c7f303f1c7423 */ /* 0x041fe20000010046 */
[----:B------:R-:W-:Y:S01]  /*2ef0*/  BAR.SYNC.DEFER_BLOCKING 0x0 ;  /* 0x0000000000007b1d */ /* 0x000fe20000010000 */
[----:B------:R-:W-:Y:S02]  /*2f00*/  FFMA.FTZ R11, R36, R11, 0.20512372255325317383 ;  /* 0x3e520bf4240b7423 */ /* 0x000fe4000001000b */
[----:B------:R-:W-:Y:S02]  /*2f10*/  FFMA.FTZ R28, R63, R28, 0.1716887056827545166 ;  /* 0x3e2fcf2a3f1c7423 */ /* 0x000fe4000001001c */
[----:B-1----:R-:W-:-:S02]  /*2f20*/  FFMA.FTZ R30, R29, R70, -0.16845393180847167969 ;  /* 0xbe2c7f301d1e7423 */ /* 0x002fc40000010046 */
[----:B------:R-:W-:Y:S02]  /*2f30*/  FFMA.FTZ R28, R63, R28, -0.17900948226451873779 ;  /* 0xbe374e433f1c7423 */ /* 0x000fe4000001001c */
[----:B------:R-:W-:Y:S02]  /*2f40*/  FFMA.FTZ R30, R29, R30, 0.1716887056827545166 ;  /* 0x3e2fcf2a1d1e7423 */ /* 0x000fe4000001001e */
[----:B------:R-:W-:Y:S02]  /*2f50*/  FFMA.FTZ R28, R63, R28, 0.20512372255325317383 ;  /* 0x3e520bf43f1c7423 */ /* 0x000fe4000001001c */
[----:B------:R-:W-:Y:S02]  /*2f60*/  FFMA.FTZ R30, R29, R30, -0.17900948226451873779 ;  /* 0xbe374e431d1e7423 */ /* 0x000fe4000001001e */
[----:B------:R-:W-:Y:S02]  /*2f70*/  FFMA.FTZ R28, R63, R28, -0.24046532809734344482 ;  /* 0xbe763c8b3f1c7423 */ /* 0x000fe4000001001c */
[----:B------:R-:W-:-:S02]  /*2f80*/  FFMA.FTZ R31, R62, R31, -0.24046532809734344482 ;  /* 0xbe763c8b3e1f7423 */ /* 0x000fc4000001001f */
[----:B------:R-:W-:Y:S02]  /*2f90*/  FFMA.FTZ R28, R63, R28, 0.28857114911079406738 ;  /* 0x3e93bf993f1c7423 */ /* 0x000fe4000001001c */
[----:B------:R-:W-:Y:S02]  /*2fa0*/  FFMA.FTZ R11, R36, R11, -0.24046532809734344482 ;  /* 0xbe763c8b240b7423 */ /* 0x000fe4000001000b */
[----:B------:R-:W-:Y:S01]  /*2fb0*/  FFMA.FTZ R30, R29, R30, 0.20512372255325317383 ;  /* 0x3e520bf41d1e7423 */ /* 0x000fe2000001001e */
[----:B------:R-:W0:Y:S01]  /*2fc0*/  LDS R33, [R5] ;  /* 0x0000000005217984 */ /* 0x000e220000000800 */
[----:B------:R-:W-:Y:S02]  /*2fd0*/  FFMA.FTZ R31, R62, R31, 0.28857114911079406738 ;  /* 0x3e93bf993e1f7423 */ /* 0x000fe4000001001f */
[----:B------:R-:W-:Y:S01]  /*2fe0*/  FFMA.FTZ R28, R63, R28, -0.36067417263984680176 ;  /* 0xbeb8aa493f1c7423 */ /* 0x000fe2000001001c */
[----:B------:R-:W1:Y:S01]  /*2ff0*/  LDS R35, [R5+0x100] ;  /* 0x0001000005237984 */ /* 0x000e620000000800 */
[----:B------:R-:W-:-:S02]  /*3000*/  FFMA.FTZ R11, R36, R11, 0.28857114911079406738 ;  /* 0x3e93bf99240b7423 */ /* 0x000fc4000001000b */
[----:B------:R-:W-:Y:S01]  /*3010*/  FFMA.FTZ R30, R29, R30, -0.24046532809734344482 ;  /* 0xbe763c8b1d1e7423 */ /* 0x000fe2000001001e */
[----:B------:R-:W2:Y:S01]  /*3020*/  LDS R37, [R5+0x200] ;  /* 0x0002000005257984 */ /* 0x000ea20000000800 */
[----:B------:R-:W-:Y:S02]  /*3030*/  FFMA.FTZ R31, R62, R31, -0.36067417263984680176 ;  /* 0xbeb8aa493e1f7423 */ /* 0x000fe4000001001f */
[----:B------:R-:W-:Y:S01]  /*3040*/  FFMA.FTZ R28, R63, R28, 0.48089820146560668945 ;  /* 0x3ef6384a3f1c7423 */ /* 0x000fe2000001001c */
[----:B------:R-:W3:Y:S01]  /*3050*/  LDS R39, [R5+0x300] ;  /* 0x0003000005277984 */ /* 0x000ee20000000800 */
[----:B------:R-:W-:Y:S02]  /*3060*/  FFMA.FTZ R11, R36, R11, -0.36067417263984680176 ;  /* 0xbeb8aa49240b7423 */ /* 0x000fe4000001000b */
[----:B------:R-:W-:Y:S01]  /*3070*/  FFMA.FTZ R30, R29, R30, 0.28857114911079406738 ;  /* 0x3e93bf991d1e7423 */ /* 0x000fe2000001001e */
[----:B------:R-:W4:Y:S01]  /*3080*/  LDS R65, [R5+0x400] ;  /* 0x0004000005417984 */ /* 0x000f220000000800 */
[----:B------:R-:W-:-:S02]  /*3090*/  FFMA.FTZ R31, R62, R31, 0.48089820146560668945 ;  /* 0x3ef6384a3e1f7423 */ /* 0x000fc4000001001f */
[----:B------:R-:W-:Y:S01]  /*30a0*/  FFMA.FTZ R28, R63, R28, -0.72134751081466674805 ;  /* 0xbf38aa3b3f1c7423 */ /* 0x000fe2000001001c */
[----:B------:R-:W5:Y:S01]  /*30b0*/  LDS R67, [R5+0x500] ;  /* 0x0005000005437984 */ /* 0x000f620000000800 */
[----:B------:R-:W-:Y:S02]  /*30c0*/  FFMA.FTZ R11, R36, R11, 0.48089820146560668945 ;  /* 0x3ef6384a240b7423 */ /* 0x000fe4000001000b */
[----:B------:R-:W-:Y:S01]  /*30d0*/  FFMA.FTZ R30, R29, R30, -0.36067417263984680176 ;  /* 0xbeb8aa491d1e7423 */ /* 0x000fe2000001001e */
[----:B------:R-:W5:Y:S01]  /*30e0*/  LDS R69, [R5+0x600] ;  /* 0x0006000005457984 */ /* 0x000f620000000800 */
[----:B------:R-:W-:Y:S02]  /*30f0*/  FFMA.FTZ R31, R62, R31, -0.72134751081466674805 ;  /* 0xbf38aa3b3e1f7423 */ /* 0x000fe4000001001f */
[----:B------:R-:W-:Y:S01]  /*3100*/  FMUL R28, R63, R28 ;  /* 0x0000001c3f1c7220 */ /* 0x000fe20000400000 */
[----:B------:R0:W5:Y:S01]  /*3110*/  LDS R71, [R5+0x700] ;  /* 0x0007000005477984 */ /* 0x0001620000000800 */
[----:B------:R-:W-:-:S02]  /*3120*/  FFMA.FTZ R11, R36, R11, -0.72134751081466674805 ;  /* 0xbf38aa3b240b7423 */ /* 0x000fc4000001000b */
[----:B------:R-:W-:Y:S02]  /*3130*/  FFMA.FTZ R30, R29, R30, 0.48089820146560668945 ;  /* 0x3ef6384a1d1e7423 */ /* 0x000fe4000001001e */
[----:B------:R-:W-:Y:S02]  /*3140*/  FMUL R31, R62, R31 ;  /* 0x0000001f3e1f7220 */ /* 0x000fe40000400000 */
[----:B------:R-:W-:Y:S01]  /*3150*/  FMUL R28, R63, R28 ;  /* 0x0000001c3f1c7220 */ /* 0x000fe20000400000 */
[----:B0-----:R-:W-:Y:S01]  /*3160*/  @P5 MOV R5, 0x7f800000 ;  /* 0x7f80000000055802 */ /* 0x001fe20000000f00 */
[----:B------:R-:W-:Y:S02]  /*3170*/  FMUL R11, R36, R11 ;  /* 0x0000000b240b7220 */ /* 0x000fe40000400000 */
[----:B------:R-:W-:Y:S01]  /*3180*/  FFMA.FTZ R30, R29, R30, -0.72134751081466674805 ;  /* 0xbf38aa3b1d1e7423 */ /* 0x000fe2000001001e */
[----:B------:R-:W-:Y:S01]  /*3190*/  STG.E.U16 [R42.64], R33 ;  /* 0x000000212a007986 */ /* 0x000fe2000c101504 */
[----:B------:R-:W-:-:S02]  /*31a0*/  FMUL R31, R62, R31 ;  /* 0x0000001f3e1f7220 */ /* 0x000fc40000400000 */
[----:B------:R-:W-:Y:S01]  /*31b0*/  FFMA.FTZ R28, R63, 1.4426950216293334961, R28 ;  /* 0x3fb8aa3b3f1c7823 */ /* 0x000fe2000001001c */
[----:B-1----:R-:W-:Y:S01]  /*31c0*/  STG.E.U16 [R40.64], R35 ;  /* 0x0000002328007986 */ /* 0x002fe2000c101504 */
[----:B------:R-:W-:Y:S02]  /*31d0*/  FMUL R11, R36, R11 ;  /* 0x0000000b240b7220 */ /* 0x000fe40000400000 */
[----:B------:R-:W-:Y:S01]  /*31e0*/  FMUL R30, R29, R30 ;  /* 0x0000001e1d1e7220 */ /* 0x000fe20000400000 */
[----:B--2---:R0:W-:Y:S01]  /*31f0*/  STG.E.U16 [R22.64], R37 ;  /* 0x0000002516007986 */ /* 0x0041e2000c101504 */
[----:B------:R-:W-:Y:S02]  /*3200*/  FFMA.FTZ R31, R62, 1.4426950216293334961, R31 ;  /* 0x3fb8aa3b3e1f7823 */ /* 0x000fe4000001001f */
[----:B------:R-:W-:Y:S01]  /*3210*/  FADD R25, R25, R28 ;  /* 0x0000001c19197221 */ /* 0x000fe20000000000 */
[----:B---3--:R-:W-:Y:S01]  /*3220*/  STG.E.U16 [R44.64], R39 ;  /* 0x000000272c007986 */ /* 0x008fe2000c101504 */
[----:B------:R-:W-:-:S02]  /*3230*/  FFMA.FTZ R11, R36, 1.4426950216293334961, R11 ;  /* 0x3fb8aa3b240b7823 */ /* 0x000fc4000001000b */
[----:B------:R-:W-:Y:S01]  /*3240*/  @P1 IMAD.MOV.U32 R28, RZ, RZ, 0x7f800000 ;  /* 0x7f800000ff1c1424 */ /* 0x000fe200078e00ff */
[----:B----4-:R-:W-:Y:S01]  /*3250*/  STG.E.U16 [R12.64], R65 ;  /* 0x000000410c007986 */ /* 0x010fe2000c101504 */
[----:B------:R-:W-:Y:S02]  /*3260*/  FMUL R30, R29, R30 ;  /* 0x0000001e1d1e7220 */ /* 0x000fe40000400000 */
[----:B------:R-:W-:Y:S01]  /*3270*/  FADD R24, R24, R31 ;  /* 0x0000001f18187221 */ /* 0x000fe20000000000 */
[----:B-----5:R-:W-:Y:S01]  /*3280*/  STG.E.U16 [R8.64], R67 ;  /* 0x0000004308007986 */ /* 0x020fe2000c101504 */
[----:B------:R-:W-:Y:S01]  /*3290*/  FADD R11, R26, R11 ;  /* 0x0000000b1a0b7221 */ /* 0x000fe20000000000 */
[----:B0-----:R-:W-:Y:S01]  /*32a0*/  PRMT R23, R37, 0x7632, R23 ;  /* 0x0000763225177816 */ /* 0x001fe20000000017 */
[----:B------:R-:W-:Y:S01]  /*32b0*/  @P1 FFMA.FTZ R24, R3, R28, +INF ;  /* 0x7f80000003181423 */ /* 0x000fe2000001001c */
[----:B------:R-:W-:Y:S01]  /*32c0*/  @P0 MOV R3, 0x7f800000 ;  /* 0x7f80000000030802 */ /* 0x000fe20000000f00 */
[----:B------:R-:W-:Y:S01]  /*32d0*/  FFMA.FTZ R30, R29, 1.4426950216293334961, R30 ;  /* 0x3fb8aa3b1d1e7823 */ /* 0x000fe2000001001e */
[----:B------:R0:W-:Y:S01]  /*32e0*/  STG.E.U16 [R18.64], R69 ;  /* 0x0000004512007986 */ /* 0x0001e2000c101504 */
[----:B------:R-:W-:Y:S01]  /*32f0*/  @P4 IMAD.MOV.U32 R26, RZ, RZ, 0x7f800000 ;  /* 0x7f800000ff1a4424 */ /* 0x000fe200078e00ff */
[----:B------:R-:W-:Y:S01]  /*3300*/  PRMT R29, R65, 0x7632, R29 ;  /* 0x00007632411d7816 */ /* 0x000fe2000000001d */
[----:B------:R-:W-:Y:S01]  /*3310*/  @P5 FFMA.FTZ R25, R6, R5, +INF ;  /* 0x7f80000006195423 */ /* 0x000fe20000010005 */
[----:B------:R-:W-:Y:S01]  /*3320*/  FSETP.NEU.AND P5, PT, R7, RZ, PT ;  /* 0x000000ff0700720b */ /* 0x000fe20003fad000 */
[----:B------:R-:W-:Y:S01]  /*3330*/  FADD R27, R27, R30 ;  /* 0x0000001e1b1b7221 */ /* 0x000fe20000000000 */
[----:B------:R1:W-:Y:S01]  /*3340*/  STG.E.U16 [R16.64], R71 ;  /* 0x0000004710007986 */ /* 0x0003e2000c101504 */
[----:B------:R-:W-:Y:S01]  /*3350*/  @P4 FFMA.FTZ R11, R7, R26, +INF ;  /* 0x7f800000070b4423 */ /* 0x000fe2000001001a */
[----:B------:R-:W-:Y:S01]  /*3360*/  PRMT R7, R33, 0x7632, R7 ;  /* 0x0000763221077816 */ /* 0x000fe20000000007 */
[----:B------:R-:W-:Y:S01]  /*3370*/  @P0 FFMA.FTZ R27, R10, R3, +INF ;  /* 0x7f8000000a1b0423 */ /* 0x000fe20000010003 */
[----:B------:R-:W-:-:S02]  /*3380*/  PRMT R3, R35, 0x7632, R3 ;  /* 0x0000763223037816 */ /* 0x000fc40000000003 */
[----:B------:R-:W-:Y:S01]  /*3390*/  FSETP.NEU.AND P4, PT, R10, RZ, PT ;  /* 0x000000ff0a00720b */ /* 0x000fe20003f8d000 */
[----:B------:R1:W-:Y:S01]  /*33a0*/  STG.E.U16 [R14.64], R7 ;  /* 0x000000070e007986 */ /* 0x0003e2000c101504 */
[----:B------:R-:W-:Y:S02]  /*33b0*/  PRMT R10, R39, 0x7632, R10 ;  /* 0x00007632270a7816 */ /* 0x000fe4000000000a */
[----:B------:R-:W-:Y:S01]  /*33c0*/  PRMT R28, R67, 0x7632, R28 ;  /* 0x00007632431c7816 */ /* 0x000fe2000000001c */
[----:B------:R1:W-:Y:S01]  /*33d0*/  STG.E.U16 [R48.64], R3 ;  /* 0x0000000330007986 */ /* 0x0003e2000c101504 */
[----:B0-----:R-:W-:Y:S02]  /*33e0*/  PRMT R69, R69, 0x7632, R69 ;  /* 0x0000763245457816 */ /* 0x001fe40000000045 */
[----:B------:R-:W-:Y:S01]  /*33f0*/  PRMT R30, R71, 0x7632, R30 ;  /* 0x00007632471e7816 */ /* 0x000fe2000000001e */
[----:B------:R1:W-:Y:S01]  /*3400*/  STG.E.U16 [R46.64], R23 ;  /* 0x000000172e007986 */ /* 0x0003e2000c101504 */
[----:B------:R-:W-:-:S02]  /*3410*/  FSETP.NEU.AND P1, PT, R6, RZ, PT ;  /* 0x000000ff0600720b */ /* 0x000fc40003f2d000 */
[----:B------:R-:W-:Y:S01]  /*3420*/  FSEL R24, R24, -INF , P3 ;  /* 0xff80000018187808 */ /* 0x000fe20001800000 */
[----:B------:R1:W-:Y:S01]  /*3430*/  STG.E.U16 [R20.64], R10 ;  /* 0x0000000a14007986 */ /* 0x0003e2000c101504 */
[----:B------:R-:W-:Y:S02]  /*3440*/  FSEL R25, R25, -INF , P1 ;  /* 0xff80000019197808 */ /* 0x000fe40000800000 */
[----:B------:R-:W-:Y:S01]  /*3450*/  FSEL R6, R11, -INF , P5 ;  /* 0xff8000000b067808 */ /* 0x000fe20002800000 */
[----:B------:R1:W-:Y:S01]  /*3460*/  STG.E.U16 [R58.64], R29 ;  /* 0x0000001d3a007986 */ /* 0x0003e2000c101504 */
[----:B------:R-:W-:Y:S01]  /*3470*/  FSEL R27, R27, -INF , P4 ;  /* 0xff8000001b1b7808 */ /* 0x000fe20002000000 */
[----:B------:R-:W-:Y:S02]  /*3480*/  FFMA R24, R24, 0.69314718246459960938, R53 ;  /* 0x3f31721818187823 */ /* 0x000fe40000000035 */
[----:B------:R1:W-:Y:S01]  /*3490*/  STG.E.U16 [R56.64], R28 ;  /* 0x0000001c38007986 */ /* 0x0003e2000c101504 */
[----:B------:R-:W-:-:S02]  /*34a0*/  FFMA R25, R25, 0.69314718246459960938, R52 ;  /* 0x3f31721819197823 */ /* 0x000fc40000000034 */
[----:B------:R-:W-:Y:S01]  /*34b0*/  FFMA R26, R6, 0.69314718246459960938, R55 ;  /* 0x3f317218061a7823 */ /* 0x000fe20000000037 */
[----:B------:R1:W-:Y:S01]  /*34c0*/  STG.E.U16 [R50.64], R69 ;  /* 0x0000004532007986 */ /* 0x0003e2000c101504 */
[----:B------:R-:W-:-:S03]  /*34d0*/  FFMA R27, R27, 0.69314718246459960938, R54 ;  /* 0x3f3172181b1b7823 */ /* 0x000fc60000000036 */
[----:B------:R1:W-:Y:S04]  /*34e0*/  STG.E.U16 [R60.64], R30 ;  /* 0x0000001e3c007986 */ /* 0x0003e8000c101504 */
[----:B------:R-:W-:Y:S06]  /*34f0*/  BAR.SYNC.DEFER_BLOCKING 0x0 ;  /* 0x0000000000007b1d */ /* 0x000fec0000010000 */
[----:B------:R1:W-:Y:S04]  /*3500*/  STS.128 [R0.X4], R24 ;  /* 0x0000001800007388 */ /* 0x0003e80000004c00 */
[----:B------:R-:W-:Y:S06]  /*3510*/  BAR.SYNC.DEFER_BLOCKING 0x0 ;  /* 0x0000000000007b1d */ /* 0x000fec0000010000 */
[----:B------:R-:W-:Y:S05]  /*3520*/  @P2 EXIT ;  /* 0x000000000000294d */ /* 0x000fea0003800000 */
[----:B-1----:R-:W0:Y:S01]  /*3530*/  LDS R5, [R4] ;  /* 0x0000000004057984 */ /* 0x002e220000000800 */
[----:B------:R-:W-:Y:S01]  /*3540*/  IMAD R2, R2, c[0x0][0x1cc], RZ ;  /* 0x0000730002027a24 */ /* 0x000fe200078e02ff */
[C---:B------:R-:W-:Y:S01]  /*3550*/  SHF.L.U32 R6, R83.reuse, 0x2, RZ ;  /* 0x0000000253067819 */ /* 0x040fe200000006ff */
[----:B------:R-:W-:-:S04]  /*3560*/  IMAD.HI R83, R83, 0x4, RZ ;  /* 0x0000000453537827 */ /* 0x000fc800078e02ff */
[C---:B------:R-:W-:Y:S02]  /*3570*/  IMAD.SHL.U32 R3, R2.reuse, 0x4, RZ ;  /* 0x0000000402037824 */ /* 0x040fe400078e00ff */
[----:B------:R-:W-:-:S03]  /*3580*/  IMAD.HI R0, R2, 0x4, RZ ;  /* 0x0000000402007827 */ /* 0x000fc600078e02ff */
[----:B------:R-:W-:-:S04]  /*3590*/  IADD3 R2, P0, P1, R6, c[0x0][0x180], R3 ;  /* 0x0000600006027a10 */ /* 0x000fc8000791e003 */
[----:B------:R-:W-:-:S05]  /*35a0*/  IADD3.X R3, R83, c[0x0][0x184], R0, P0, P1 ;  /* 0x0000610053037a10 */ /* 0x000fca00007e2400 */
[----:B0-----:R-:W-:Y:S01]  /*35b0*/  STG.E [R2.64], R5 ;  /* 0x0000000502007986 */ /* 0x001fe2000c101904 */
[----:B------:R-:W-:Y:S05]  /*35c0*/  EXIT ;  /* 0x000000000000794d */ /* 0x000fea0003800000 */
.L_x_2:
[----:B------:R-:W-:-:S00]  /*35d0*/  BRA `(.L_x_2) ;  /* 0xfffffff000007947 */ /* 0x000fc0000383ffff */
[----:B------:R-:W-:-:S00]  /*35e0*/  NOP ;  /* 0x0000000000007918 */ /* 0x000fc00000000000 */
        /* <DEDUP_REMOVED lines=9> */
.L_x_3:


//--------------------- .nv.global.init           --------------------------
	.section	.nv.global.init,"aw",@progbits
.nv.global.init:
	.type		_$_str,@object
	.size		_$_str,(.L_0 - _$_str)
_$_str:
        /*0000*/ 	.byte	0x5f, 0x5f, 0x43, 0x55, 0x44, 0x41, 0x5f, 0x46, 0x54, 0x5a, 0x00
.L_0:


//--------------------- .nv.shared.attn_fwd       --------------------------
	.section	.nv.shared.attn_fwd,"aw",@nobits
	.sectionflags	@""
	.align	16
